//
// Generated by NVIDIA NVVM Compiler
//
// Compiler Build ID: CL-36424714
// Cuda compilation tools, release 13.0, V13.0.88
// Based on NVVM 20.0.0
//

.version 9.0
.target sm_100
.address_size 64

	// .globl	_Z24parallelNeedleSimulationdPill
.func  (.param .align 16 .b8 func_retval0[16]) __internal_trig_reduction_slowpathd
(
	.param .b64 __internal_trig_reduction_slowpathd_param_0
)
;
.global .align 4 .b8 precalc_xorwow_matrix[102400];
.global .align 4 .b8 precalc_xorwow_offset_matrix[102400];
.global .align 4 .b8 mrg32k3aM1[2304];
.global .align 4 .b8 mrg32k3aM2[2304];
.global .align 4 .b8 mrg32k3aM1SubSeq[2016];
.global .align 4 .b8 mrg32k3aM2SubSeq[2016];
.global .align 4 .b8 mrg32k3aM1Seq[2304];
.global .align 4 .b8 mrg32k3aM2Seq[2304];
.const .align 8 .b8 __cr_lgamma_table[72];
.global .align 8 .b8 __cudart_i2opi_d[144] = {8, 93, 141, 31, 177, 95, 251, 107, 234, 146, 82, 138, 247, 57, 7, 61, 123, 241, 229, 235, 199, 186, 39, 117, 45, 234, 95, 158, 102, 63, 70, 79, 183, 9, 203, 39, 207, 126, 54, 109, 31, 109, 10, 90, 139, 17, 47, 239, 15, 152, 5, 222, 255, 151, 248, 31, 59, 40, 249, 189, 139, 95, 132, 156, 244, 57, 83, 131, 57, 214, 145, 57, 65, 126, 95, 180, 38, 112, 156, 233, 132, 68, 187, 46, 245, 53, 130, 232, 62, 167, 41, 177, 28, 235, 29, 254, 28, 146, 209, 9, 234, 46, 73, 6, 224, 210, 77, 66, 58, 110, 36, 183, 97, 197, 187, 222, 171, 99, 81, 254, 65, 144, 67, 60, 153, 149, 98, 219, 192, 221, 52, 245, 209, 87, 39, 252, 41, 21, 68, 78, 110, 131, 249, 162};
.global .align 16 .b8 __cudart_sin_cos_coeffs[128] = {70, 210, 176, 44, 241, 229, 90, 190, 146, 227, 172, 105, 227, 29, 199, 62, 161, 98, 219, 25, 160, 1, 42, 191, 24, 8, 17, 17, 17, 17, 129, 63, 84, 85, 85, 85, 85, 85, 197, 191, 0, 0, 0, 0, 0, 0, 0, 0, 0, 0, 0, 0, 0, 0, 0, 0, 100, 129, 253, 32, 131, 255, 168, 189, 40, 133, 239, 193, 167, 238, 33, 62, 217, 230, 6, 142, 79, 126, 146, 190, 233, 188, 221, 25, 160, 1, 250, 62, 71, 93, 193, 22, 108, 193, 86, 191, 81, 85, 85, 85, 85, 85, 165, 63, 0, 0, 0, 0, 0, 0, 224, 191, 0, 0, 0, 0, 0, 0, 240, 63};

.visible .entry _Z24parallelNeedleSimulationdPill(
	.param .f64 _Z24parallelNeedleSimulationdPill_param_0,
	.param .u64 .ptr .align 1 _Z24parallelNeedleSimulationdPill_param_1,
	.param .u64 _Z24parallelNeedleSimulationdPill_param_2,
	.param .u64 _Z24parallelNeedleSimulationdPill_param_3
)
{
	.local .align 8 .b8 	__local_depot0[48];
	.reg .b64 	%SP;
	.reg .b64 	%SPL;
	.reg .pred 	%p<71>;
	.reg .b32 	%r<1239>;
	.reg .b32 	%f<5>;
	.reg .b64 	%rd<40>;
	.reg .b64 	%fd<43>;

	mov.u64 	%SPL, __local_depot0;
	ld.param.f64 	%fd7, [_Z24parallelNeedleSimulationdPill_param_0];
	ld.param.u64 	%rd13, [_Z24parallelNeedleSimulationdPill_param_1];
	ld.param.u64 	%rd14, [_Z24parallelNeedleSimulationdPill_param_2];
	ld.param.u64 	%rd12, [_Z24parallelNeedleSimulationdPill_param_3];
	cvta.to.global.u64 	%rd1, %rd13;
	mov.u32 	%r547, %nctaid.y;
	mov.u32 	%r548, %nctaid.z;
	mov.u32 	%r549, %ntid.x;
	mov.u32 	%r550, %ntid.y;
	mov.u32 	%r551, %ntid.z;
	mov.u32 	%r552, %tid.x;
	mov.u32 	%r553, %tid.y;
	mov.u32 	%r554, %tid.z;
	mov.u32 	%r555, %ctaid.x;
	mov.u32 	%r556, %ctaid.y;
	mov.u32 	%r557, %ctaid.z;
	mul.lo.s32 	%r558, %r555, %r547;
	mul.lo.s32 	%r559, %r558, %r548;
	mul.lo.s32 	%r560, %r556, %r548;
	mad.lo.s32 	%r561, %r557, %r549, %r552;
	mad.lo.s32 	%r562, %r560, %r549, %r561;
	mad.lo.s32 	%r563, %r559, %r549, %r562;
	mad.lo.s32 	%r564, %r563, %r550, %r553;
	mad.lo.s32 	%r565, %r564, %r551, %r554;
	cvt.u64.u32 	%rd2, %r565;
	setp.le.s64 	%p1, %rd14, %rd2;
	@%p1 bra 	$L__BB0_123;
	add.u64 	%rd3, %SPL, 0;
	add.s64 	%rd18, %rd12, %rd2;
	// begin inline asm
	mov.u64 	%rd15, %clock64;
	// end inline asm
	add.s64 	%rd19, %rd15, %rd18;
	// begin inline asm
	mov.u64 	%rd16, %clock64;
	// end inline asm
	add.s64 	%rd39, %rd16, %rd18;
	cvt.u32.u64 	%r566, %rd19;
	xor.b32  	%r567, %r566, -1429050551;
	mul.lo.s32 	%r568, %r567, 1099087573;
	{ .reg .b32 tmp; mov.b64 {tmp, %r569}, %rd19; }
	xor.b32  	%r570, %r569, -136515619;
	mul.lo.s32 	%r571, %r570, -1703105765;
	add.s32 	%r572, %r568, %r571;
	add.s32 	%r1, %r572, 6615241;
	add.s32 	%r972, %r568, 123456789;
	st.local.v2.u32 	[%rd3], {%r1, %r972};
	xor.b32  	%r971, %r568, 362436069;
	add.s32 	%r573, %r571, 521288629;
	st.local.v2.u32 	[%rd3+8], {%r971, %r573};
	xor.b32  	%r574, %r571, 88675123;
	add.s32 	%r968, %r568, 5783321;
	st.local.v2.u32 	[%rd3+16], {%r574, %r968};
	setp.eq.s64 	%p2, %rd39, 0;
	@%p2 bra 	$L__BB0_116;
	mov.b32 	%r955, 0;
$L__BB0_3:
	mov.u64 	%rd5, %rd39;
	and.b64  	%rd6, %rd5, 3;
	setp.eq.s64 	%p3, %rd6, 0;
	@%p3 bra 	$L__BB0_115;
	mul.wide.u32 	%rd20, %r955, 3200;
	mov.u64 	%rd21, precalc_xorwow_matrix;
	add.s64 	%rd7, %rd21, %rd20;
	mov.b32 	%r968, 0;
	mov.u32 	%r969, %r968;
	mov.u32 	%r970, %r968;
	mov.u32 	%r971, %r968;
	mov.u32 	%r972, %r968;
	mov.u32 	%r961, %r968;
$L__BB0_5:
	mul.wide.u32 	%rd22, %r961, 4;
	add.s64 	%rd23, %rd3, %rd22;
	ld.local.u32 	%r15, [%rd23+4];
	shl.b32 	%r16, %r961, 5;
	mov.b32 	%r967, 0;
$L__BB0_6:
	.pragma "nounroll";
	shr.u32 	%r578, %r15, %r967;
	and.b32  	%r579, %r578, 1;
	setp.eq.b32 	%p4, %r579, 1;
	not.pred 	%p5, %p4;
	add.s32 	%r580, %r16, %r967;
	mul.lo.s32 	%r581, %r580, 5;
	mul.wide.u32 	%rd24, %r581, 4;
	add.s64 	%rd8, %rd7, %rd24;
	@%p5 bra 	$L__BB0_8;
	ld.global.u32 	%r582, [%rd8];
	xor.b32  	%r972, %r972, %r582;
	ld.global.u32 	%r583, [%rd8+4];
	xor.b32  	%r971, %r971, %r583;
	ld.global.u32 	%r584, [%rd8+8];
	xor.b32  	%r970, %r970, %r584;
	ld.global.u32 	%r585, [%rd8+12];
	xor.b32  	%r969, %r969, %r585;
	ld.global.u32 	%r586, [%rd8+16];
	xor.b32  	%r968, %r968, %r586;
$L__BB0_8:
	and.b32  	%r588, %r578, 2;
	setp.eq.s32 	%p6, %r588, 0;
	@%p6 bra 	$L__BB0_10;
	ld.global.u32 	%r589, [%rd8+20];
	xor.b32  	%r972, %r972, %r589;
	ld.global.u32 	%r590, [%rd8+24];
	xor.b32  	%r971, %r971, %r590;
	ld.global.u32 	%r591, [%rd8+28];
	xor.b32  	%r970, %r970, %r591;
	ld.global.u32 	%r592, [%rd8+32];
	xor.b32  	%r969, %r969, %r592;
	ld.global.u32 	%r593, [%rd8+36];
	xor.b32  	%r968, %r968, %r593;
$L__BB0_10:
	and.b32  	%r595, %r578, 4;
	setp.eq.s32 	%p7, %r595, 0;
	@%p7 bra 	$L__BB0_12;
	ld.global.u32 	%r596, [%rd8+40];
	xor.b32  	%r972, %r972, %r596;
	ld.global.u32 	%r597, [%rd8+44];
	xor.b32  	%r971, %r971, %r597;
	ld.global.u32 	%r598, [%rd8+48];
	xor.b32  	%r970, %r970, %r598;
	ld.global.u32 	%r599, [%rd8+52];
	xor.b32  	%r969, %r969, %r599;
	ld.global.u32 	%r600, [%rd8+56];
	xor.b32  	%r968, %r968, %r600;
$L__BB0_12:
	and.b32  	%r602, %r578, 8;
	setp.eq.s32 	%p8, %r602, 0;
	@%p8 bra 	$L__BB0_14;
	ld.global.u32 	%r603, [%rd8+60];
	xor.b32  	%r972, %r972, %r603;
	ld.global.u32 	%r604, [%rd8+64];
	xor.b32  	%r971, %r971, %r604;
	ld.global.u32 	%r605, [%rd8+68];
	xor.b32  	%r970, %r970, %r605;
	ld.global.u32 	%r606, [%rd8+72];
	xor.b32  	%r969, %r969, %r606;
	ld.global.u32 	%r607, [%rd8+76];
	xor.b32  	%r968, %r968, %r607;
$L__BB0_14:
	and.b32  	%r609, %r578, 16;
	setp.eq.s32 	%p9, %r609, 0;
	@%p9 bra 	$L__BB0_16;
	ld.global.u32 	%r610, [%rd8+80];
	xor.b32  	%r972, %r972, %r610;
	ld.global.u32 	%r611, [%rd8+84];
	xor.b32  	%r971, %r971, %r611;
	ld.global.u32 	%r612, [%rd8+88];
	xor.b32  	%r970, %r970, %r612;
	ld.global.u32 	%r613, [%rd8+92];
	xor.b32  	%r969, %r969, %r613;
	ld.global.u32 	%r614, [%rd8+96];
	xor.b32  	%r968, %r968, %r614;
$L__BB0_16:
	and.b32  	%r616, %r578, 32;
	setp.eq.s32 	%p10, %r616, 0;
	@%p10 bra 	$L__BB0_18;
	ld.global.u32 	%r617, [%rd8+100];
	xor.b32  	%r972, %r972, %r617;
	ld.global.u32 	%r618, [%rd8+104];
	xor.b32  	%r971, %r971, %r618;
	ld.global.u32 	%r619, [%rd8+108];
	xor.b32  	%r970, %r970, %r619;
	ld.global.u32 	%r620, [%rd8+112];
	xor.b32  	%r969, %r969, %r620;
	ld.global.u32 	%r621, [%rd8+116];
	xor.b32  	%r968, %r968, %r621;
$L__BB0_18:
	and.b32  	%r623, %r578, 64;
	setp.eq.s32 	%p11, %r623, 0;
	@%p11 bra 	$L__BB0_20;
	ld.global.u32 	%r624, [%rd8+120];
	xor.b32  	%r972, %r972, %r624;
	ld.global.u32 	%r625, [%rd8+124];
	xor.b32  	%r971, %r971, %r625;
	ld.global.u32 	%r626, [%rd8+128];
	xor.b32  	%r970, %r970, %r626;
	ld.global.u32 	%r627, [%rd8+132];
	xor.b32  	%r969, %r969, %r627;
	ld.global.u32 	%r628, [%rd8+136];
	xor.b32  	%r968, %r968, %r628;
$L__BB0_20:
	and.b32  	%r630, %r578, 128;
	setp.eq.s32 	%p12, %r630, 0;
	@%p12 bra 	$L__BB0_22;
	ld.global.u32 	%r631, [%rd8+140];
	xor.b32  	%r972, %r972, %r631;
	ld.global.u32 	%r632, [%rd8+144];
	xor.b32  	%r971, %r971, %r632;
	ld.global.u32 	%r633, [%rd8+148];
	xor.b32  	%r970, %r970, %r633;
	ld.global.u32 	%r634, [%rd8+152];
	xor.b32  	%r969, %r969, %r634;
	ld.global.u32 	%r635, [%rd8+156];
	xor.b32  	%r968, %r968, %r635;
$L__BB0_22:
	and.b32  	%r637, %r578, 256;
	setp.eq.s32 	%p13, %r637, 0;
	@%p13 bra 	$L__BB0_24;
	ld.global.u32 	%r638, [%rd8+160];
	xor.b32  	%r972, %r972, %r638;
	ld.global.u32 	%r639, [%rd8+164];
	xor.b32  	%r971, %r971, %r639;
	ld.global.u32 	%r640, [%rd8+168];
	xor.b32  	%r970, %r970, %r640;
	ld.global.u32 	%r641, [%rd8+172];
	xor.b32  	%r969, %r969, %r641;
	ld.global.u32 	%r642, [%rd8+176];
	xor.b32  	%r968, %r968, %r642;
$L__BB0_24:
	and.b32  	%r644, %r578, 512;
	setp.eq.s32 	%p14, %r644, 0;
	@%p14 bra 	$L__BB0_26;
	ld.global.u32 	%r645, [%rd8+180];
	xor.b32  	%r972, %r972, %r645;
	ld.global.u32 	%r646, [%rd8+184];
	xor.b32  	%r971, %r971, %r646;
	ld.global.u32 	%r647, [%rd8+188];
	xor.b32  	%r970, %r970, %r647;
	ld.global.u32 	%r648, [%rd8+192];
	xor.b32  	%r969, %r969, %r648;
	ld.global.u32 	%r649, [%rd8+196];
	xor.b32  	%r968, %r968, %r649;
$L__BB0_26:
	and.b32  	%r651, %r578, 1024;
	setp.eq.s32 	%p15, %r651, 0;
	@%p15 bra 	$L__BB0_28;
	ld.global.u32 	%r652, [%rd8+200];
	xor.b32  	%r972, %r972, %r652;
	ld.global.u32 	%r653, [%rd8+204];
	xor.b32  	%r971, %r971, %r653;
	ld.global.u32 	%r654, [%rd8+208];
	xor.b32  	%r970, %r970, %r654;
	ld.global.u32 	%r655, [%rd8+212];
	xor.b32  	%r969, %r969, %r655;
	ld.global.u32 	%r656, [%rd8+216];
	xor.b32  	%r968, %r968, %r656;
$L__BB0_28:
	and.b32  	%r658, %r578, 2048;
	setp.eq.s32 	%p16, %r658, 0;
	@%p16 bra 	$L__BB0_30;
	ld.global.u32 	%r659, [%rd8+220];
	xor.b32  	%r972, %r972, %r659;
	ld.global.u32 	%r660, [%rd8+224];
	xor.b32  	%r971, %r971, %r660;
	ld.global.u32 	%r661, [%rd8+228];
	xor.b32  	%r970, %r970, %r661;
	ld.global.u32 	%r662, [%rd8+232];
	xor.b32  	%r969, %r969, %r662;
	ld.global.u32 	%r663, [%rd8+236];
	xor.b32  	%r968, %r968, %r663;
$L__BB0_30:
	and.b32  	%r665, %r578, 4096;
	setp.eq.s32 	%p17, %r665, 0;
	@%p17 bra 	$L__BB0_32;
	ld.global.u32 	%r666, [%rd8+240];
	xor.b32  	%r972, %r972, %r666;
	ld.global.u32 	%r667, [%rd8+244];
	xor.b32  	%r971, %r971, %r667;
	ld.global.u32 	%r668, [%rd8+248];
	xor.b32  	%r970, %r970, %r668;
	ld.global.u32 	%r669, [%rd8+252];
	xor.b32  	%r969, %r969, %r669;
	ld.global.u32 	%r670, [%rd8+256];
	xor.b32  	%r968, %r968, %r670;
$L__BB0_32:
	and.b32  	%r672, %r578, 8192;
	setp.eq.s32 	%p18, %r672, 0;
	@%p18 bra 	$L__BB0_34;
	ld.global.u32 	%r673, [%rd8+260];
	xor.b32  	%r972, %r972, %r673;
	ld.global.u32 	%r674, [%rd8+264];
	xor.b32  	%r971, %r971, %r674;
	ld.global.u32 	%r675, [%rd8+268];
	xor.b32  	%r970, %r970, %r675;
	ld.global.u32 	%r676, [%rd8+272];
	xor.b32  	%r969, %r969, %r676;
	ld.global.u32 	%r677, [%rd8+276];
	xor.b32  	%r968, %r968, %r677;
$L__BB0_34:
	and.b32  	%r679, %r578, 16384;
	setp.eq.s32 	%p19, %r679, 0;
	@%p19 bra 	$L__BB0_36;
	ld.global.u32 	%r680, [%rd8+280];
	xor.b32  	%r972, %r972, %r680;
	ld.global.u32 	%r681, [%rd8+284];
	xor.b32  	%r971, %r971, %r681;
	ld.global.u32 	%r682, [%rd8+288];
	xor.b32  	%r970, %r970, %r682;
	ld.global.u32 	%r683, [%rd8+292];
	xor.b32  	%r969, %r969, %r683;
	ld.global.u32 	%r684, [%rd8+296];
	xor.b32  	%r968, %r968, %r684;
$L__BB0_36:
	and.b32  	%r686, %r578, 32768;
	setp.eq.s32 	%p20, %r686, 0;
	@%p20 bra 	$L__BB0_38;
	ld.global.u32 	%r687, [%rd8+300];
	xor.b32  	%r972, %r972, %r687;
	ld.global.u32 	%r688, [%rd8+304];
	xor.b32  	%r971, %r971, %r688;
	ld.global.u32 	%r689, [%rd8+308];
	xor.b32  	%r970, %r970, %r689;
	ld.global.u32 	%r690, [%rd8+312];
	xor.b32  	%r969, %r969, %r690;
	ld.global.u32 	%r691, [%rd8+316];
	xor.b32  	%r968, %r968, %r691;
$L__BB0_38:
	add.s32 	%r967, %r967, 16;
	setp.ne.s32 	%p21, %r967, 32;
	@%p21 bra 	$L__BB0_6;
	mad.lo.s32 	%r692, %r961, -31, %r16;
	add.s32 	%r961, %r692, 1;
	setp.ne.s32 	%p22, %r961, 5;
	@%p22 bra 	$L__BB0_5;
	st.local.u32 	[%rd3+4], %r972;
	st.local.v2.u32 	[%rd3+8], {%r971, %r970};
	st.local.v2.u32 	[%rd3+16], {%r969, %r968};
	setp.eq.s64 	%p23, %rd6, 1;
	@%p23 bra 	$L__BB0_115;
	mov.b32 	%r968, 0;
	mov.u32 	%r1061, %r968;
	mov.u32 	%r1062, %r968;
	mov.u32 	%r971, %r968;
	mov.u32 	%r972, %r968;
	mov.u32 	%r1053, %r968;
$L__BB0_42:
	mul.wide.u32 	%rd25, %r1053, 4;
	add.s64 	%rd26, %rd3, %rd25;
	ld.local.u32 	%r191, [%rd26+4];
	shl.b32 	%r192, %r1053, 5;
	mov.b32 	%r1059, 0;
$L__BB0_43:
	.pragma "nounroll";
	shr.u32 	%r695, %r191, %r1059;
	and.b32  	%r696, %r695, 1;
	setp.eq.b32 	%p24, %r696, 1;
	not.pred 	%p25, %p24;
	add.s32 	%r697, %r192, %r1059;
	mul.lo.s32 	%r698, %r697, 5;
	mul.wide.u32 	%rd27, %r698, 4;
	add.s64 	%rd9, %rd7, %rd27;
	@%p25 bra 	$L__BB0_45;
	ld.global.u32 	%r699, [%rd9];
	xor.b32  	%r972, %r972, %r699;
	ld.global.u32 	%r700, [%rd9+4];
	xor.b32  	%r971, %r971, %r700;
	ld.global.u32 	%r701, [%rd9+8];
	xor.b32  	%r1062, %r1062, %r701;
	ld.global.u32 	%r702, [%rd9+12];
	xor.b32  	%r1061, %r1061, %r702;
	ld.global.u32 	%r703, [%rd9+16];
	xor.b32  	%r968, %r968, %r703;
$L__BB0_45:
	and.b32  	%r705, %r695, 2;
	setp.eq.s32 	%p26, %r705, 0;
	@%p26 bra 	$L__BB0_47;
	ld.global.u32 	%r706, [%rd9+20];
	xor.b32  	%r972, %r972, %r706;
	ld.global.u32 	%r707, [%rd9+24];
	xor.b32  	%r971, %r971, %r707;
	ld.global.u32 	%r708, [%rd9+28];
	xor.b32  	%r1062, %r1062, %r708;
	ld.global.u32 	%r709, [%rd9+32];
	xor.b32  	%r1061, %r1061, %r709;
	ld.global.u32 	%r710, [%rd9+36];
	xor.b32  	%r968, %r968, %r710;
$L__BB0_47:
	and.b32  	%r712, %r695, 4;
	setp.eq.s32 	%p27, %r712, 0;
	@%p27 bra 	$L__BB0_49;
	ld.global.u32 	%r713, [%rd9+40];
	xor.b32  	%r972, %r972, %r713;
	ld.global.u32 	%r714, [%rd9+44];
	xor.b32  	%r971, %r971, %r714;
	ld.global.u32 	%r715, [%rd9+48];
	xor.b32  	%r1062, %r1062, %r715;
	ld.global.u32 	%r716, [%rd9+52];
	xor.b32  	%r1061, %r1061, %r716;
	ld.global.u32 	%r717, [%rd9+56];
	xor.b32  	%r968, %r968, %r717;
$L__BB0_49:
	and.b32  	%r719, %r695, 8;
	setp.eq.s32 	%p28, %r719, 0;
	@%p28 bra 	$L__BB0_51;
	ld.global.u32 	%r720, [%rd9+60];
	xor.b32  	%r972, %r972, %r720;
	ld.global.u32 	%r721, [%rd9+64];
	xor.b32  	%r971, %r971, %r721;
	ld.global.u32 	%r722, [%rd9+68];
	xor.b32  	%r1062, %r1062, %r722;
	ld.global.u32 	%r723, [%rd9+72];
	xor.b32  	%r1061, %r1061, %r723;
	ld.global.u32 	%r724, [%rd9+76];
	xor.b32  	%r968, %r968, %r724;
$L__BB0_51:
	and.b32  	%r726, %r695, 16;
	setp.eq.s32 	%p29, %r726, 0;
	@%p29 bra 	$L__BB0_53;
	ld.global.u32 	%r727, [%rd9+80];
	xor.b32  	%r972, %r972, %r727;
	ld.global.u32 	%r728, [%rd9+84];
	xor.b32  	%r971, %r971, %r728;
	ld.global.u32 	%r729, [%rd9+88];
	xor.b32  	%r1062, %r1062, %r729;
	ld.global.u32 	%r730, [%rd9+92];
	xor.b32  	%r1061, %r1061, %r730;
	ld.global.u32 	%r731, [%rd9+96];
	xor.b32  	%r968, %r968, %r731;
$L__BB0_53:
	and.b32  	%r733, %r695, 32;
	setp.eq.s32 	%p30, %r733, 0;
	@%p30 bra 	$L__BB0_55;
	ld.global.u32 	%r734, [%rd9+100];
	xor.b32  	%r972, %r972, %r734;
	ld.global.u32 	%r735, [%rd9+104];
	xor.b32  	%r971, %r971, %r735;
	ld.global.u32 	%r736, [%rd9+108];
	xor.b32  	%r1062, %r1062, %r736;
	ld.global.u32 	%r737, [%rd9+112];
	xor.b32  	%r1061, %r1061, %r737;
	ld.global.u32 	%r738, [%rd9+116];
	xor.b32  	%r968, %r968, %r738;
$L__BB0_55:
	and.b32  	%r740, %r695, 64;
	setp.eq.s32 	%p31, %r740, 0;
	@%p31 bra 	$L__BB0_57;
	ld.global.u32 	%r741, [%rd9+120];
	xor.b32  	%r972, %r972, %r741;
	ld.global.u32 	%r742, [%rd9+124];
	xor.b32  	%r971, %r971, %r742;
	ld.global.u32 	%r743, [%rd9+128];
	xor.b32  	%r1062, %r1062, %r743;
	ld.global.u32 	%r744, [%rd9+132];
	xor.b32  	%r1061, %r1061, %r744;
	ld.global.u32 	%r745, [%rd9+136];
	xor.b32  	%r968, %r968, %r745;
$L__BB0_57:
	and.b32  	%r747, %r695, 128;
	setp.eq.s32 	%p32, %r747, 0;
	@%p32 bra 	$L__BB0_59;
	ld.global.u32 	%r748, [%rd9+140];
	xor.b32  	%r972, %r972, %r748;
	ld.global.u32 	%r749, [%rd9+144];
	xor.b32  	%r971, %r971, %r749;
	ld.global.u32 	%r750, [%rd9+148];
	xor.b32  	%r1062, %r1062, %r750;
	ld.global.u32 	%r751, [%rd9+152];
	xor.b32  	%r1061, %r1061, %r751;
	ld.global.u32 	%r752, [%rd9+156];
	xor.b32  	%r968, %r968, %r752;
$L__BB0_59:
	and.b32  	%r754, %r695, 256;
	setp.eq.s32 	%p33, %r754, 0;
	@%p33 bra 	$L__BB0_61;
	ld.global.u32 	%r755, [%rd9+160];
	xor.b32  	%r972, %r972, %r755;
	ld.global.u32 	%r756, [%rd9+164];
	xor.b32  	%r971, %r971, %r756;
	ld.global.u32 	%r757, [%rd9+168];
	xor.b32  	%r1062, %r1062, %r757;
	ld.global.u32 	%r758, [%rd9+172];
	xor.b32  	%r1061, %r1061, %r758;
	ld.global.u32 	%r759, [%rd9+176];
	xor.b32  	%r968, %r968, %r759;
$L__BB0_61:
	and.b32  	%r761, %r695, 512;
	setp.eq.s32 	%p34, %r761, 0;
	@%p34 bra 	$L__BB0_63;
	ld.global.u32 	%r762, [%rd9+180];
	xor.b32  	%r972, %r972, %r762;
	ld.global.u32 	%r763, [%rd9+184];
	xor.b32  	%r971, %r971, %r763;
	ld.global.u32 	%r764, [%rd9+188];
	xor.b32  	%r1062, %r1062, %r764;
	ld.global.u32 	%r765, [%rd9+192];
	xor.b32  	%r1061, %r1061, %r765;
	ld.global.u32 	%r766, [%rd9+196];
	xor.b32  	%r968, %r968, %r766;
$L__BB0_63:
	and.b32  	%r768, %r695, 1024;
	setp.eq.s32 	%p35, %r768, 0;
	@%p35 bra 	$L__BB0_65;
	ld.global.u32 	%r769, [%rd9+200];
	xor.b32  	%r972, %r972, %r769;
	ld.global.u32 	%r770, [%rd9+204];
	xor.b32  	%r971, %r971, %r770;
	ld.global.u32 	%r771, [%rd9+208];
	xor.b32  	%r1062, %r1062, %r771;
	ld.global.u32 	%r772, [%rd9+212];
	xor.b32  	%r1061, %r1061, %r772;
	ld.global.u32 	%r773, [%rd9+216];
	xor.b32  	%r968, %r968, %r773;
$L__BB0_65:
	and.b32  	%r775, %r695, 2048;
	setp.eq.s32 	%p36, %r775, 0;
	@%p36 bra 	$L__BB0_67;
	ld.global.u32 	%r776, [%rd9+220];
	xor.b32  	%r972, %r972, %r776;
	ld.global.u32 	%r777, [%rd9+224];
	xor.b32  	%r971, %r971, %r777;
	ld.global.u32 	%r778, [%rd9+228];
	xor.b32  	%r1062, %r1062, %r778;
	ld.global.u32 	%r779, [%rd9+232];
	xor.b32  	%r1061, %r1061, %r779;
	ld.global.u32 	%r780, [%rd9+236];
	xor.b32  	%r968, %r968, %r780;
$L__BB0_67:
	and.b32  	%r782, %r695, 4096;
	setp.eq.s32 	%p37, %r782, 0;
	@%p37 bra 	$L__BB0_69;
	ld.global.u32 	%r783, [%rd9+240];
	xor.b32  	%r972, %r972, %r783;
	ld.global.u32 	%r784, [%rd9+244];
	xor.b32  	%r971, %r971, %r784;
	ld.global.u32 	%r785, [%rd9+248];
	xor.b32  	%r1062, %r1062, %r785;
	ld.global.u32 	%r786, [%rd9+252];
	xor.b32  	%r1061, %r1061, %r786;
	ld.global.u32 	%r787, [%rd9+256];
	xor.b32  	%r968, %r968, %r787;
$L__BB0_69:
	and.b32  	%r789, %r695, 8192;
	setp.eq.s32 	%p38, %r789, 0;
	@%p38 bra 	$L__BB0_71;
	ld.global.u32 	%r790, [%rd9+260];
	xor.b32  	%r972, %r972, %r790;
	ld.global.u32 	%r791, [%rd9+264];
	xor.b32  	%r971, %r971, %r791;
	ld.global.u32 	%r792, [%rd9+268];
	xor.b32  	%r1062, %r1062, %r792;
	ld.global.u32 	%r793, [%rd9+272];
	xor.b32  	%r1061, %r1061, %r793;
	ld.global.u32 	%r794, [%rd9+276];
	xor.b32  	%r968, %r968, %r794;
$L__BB0_71:
	and.b32  	%r796, %r695, 16384;
	setp.eq.s32 	%p39, %r796, 0;
	@%p39 bra 	$L__BB0_73;
	ld.global.u32 	%r797, [%rd9+280];
	xor.b32  	%r972, %r972, %r797;
	ld.global.u32 	%r798, [%rd9+284];
	xor.b32  	%r971, %r971, %r798;
	ld.global.u32 	%r799, [%rd9+288];
	xor.b32  	%r1062, %r1062, %r799;
	ld.global.u32 	%r800, [%rd9+292];
	xor.b32  	%r1061, %r1061, %r800;
	ld.global.u32 	%r801, [%rd9+296];
	xor.b32  	%r968, %r968, %r801;
$L__BB0_73:
	and.b32  	%r803, %r695, 32768;
	setp.eq.s32 	%p40, %r803, 0;
	@%p40 bra 	$L__BB0_75;
	ld.global.u32 	%r804, [%rd9+300];
	xor.b32  	%r972, %r972, %r804;
	ld.global.u32 	%r805, [%rd9+304];
	xor.b32  	%r971, %r971, %r805;
	ld.global.u32 	%r806, [%rd9+308];
	xor.b32  	%r1062, %r1062, %r806;
	ld.global.u32 	%r807, [%rd9+312];
	xor.b32  	%r1061, %r1061, %r807;
	ld.global.u32 	%r808, [%rd9+316];
	xor.b32  	%r968, %r968, %r808;
$L__BB0_75:
	add.s32 	%r1059, %r1059, 16;
	setp.ne.s32 	%p41, %r1059, 32;
	@%p41 bra 	$L__BB0_43;
	mad.lo.s32 	%r809, %r1053, -31, %r192;
	add.s32 	%r1053, %r809, 1;
	setp.ne.s32 	%p42, %r1053, 5;
	@%p42 bra 	$L__BB0_42;
	st.local.u32 	[%rd3+4], %r972;
	st.local.v2.u32 	[%rd3+8], {%r971, %r1062};
	st.local.v2.u32 	[%rd3+16], {%r1061, %r968};
	setp.ne.s64 	%p43, %rd6, 3;
	@%p43 bra 	$L__BB0_115;
	mov.b32 	%r968, 0;
	mov.u32 	%r1153, %r968;
	mov.u32 	%r1154, %r968;
	mov.u32 	%r971, %r968;
	mov.u32 	%r972, %r968;
	mov.u32 	%r1145, %r968;
$L__BB0_79:
	mul.wide.u32 	%rd28, %r1145, 4;
	add.s64 	%rd29, %rd3, %rd28;
	ld.local.u32 	%r367, [%rd29+4];
	shl.b32 	%r368, %r1145, 5;
	mov.b32 	%r1151, 0;
$L__BB0_80:
	.pragma "nounroll";
	shr.u32 	%r812, %r367, %r1151;
	and.b32  	%r813, %r812, 1;
	setp.eq.b32 	%p44, %r813, 1;
	not.pred 	%p45, %p44;
	add.s32 	%r814, %r368, %r1151;
	mul.lo.s32 	%r815, %r814, 5;
	mul.wide.u32 	%rd30, %r815, 4;
	add.s64 	%rd10, %rd7, %rd30;
	@%p45 bra 	$L__BB0_82;
	ld.global.u32 	%r816, [%rd10];
	xor.b32  	%r972, %r972, %r816;
	ld.global.u32 	%r817, [%rd10+4];
	xor.b32  	%r971, %r971, %r817;
	ld.global.u32 	%r818, [%rd10+8];
	xor.b32  	%r1154, %r1154, %r818;
	ld.global.u32 	%r819, [%rd10+12];
	xor.b32  	%r1153, %r1153, %r819;
	ld.global.u32 	%r820, [%rd10+16];
	xor.b32  	%r968, %r968, %r820;
$L__BB0_82:
	and.b32  	%r822, %r812, 2;
	setp.eq.s32 	%p46, %r822, 0;
	@%p46 bra 	$L__BB0_84;
	ld.global.u32 	%r823, [%rd10+20];
	xor.b32  	%r972, %r972, %r823;
	ld.global.u32 	%r824, [%rd10+24];
	xor.b32  	%r971, %r971, %r824;
	ld.global.u32 	%r825, [%rd10+28];
	xor.b32  	%r1154, %r1154, %r825;
	ld.global.u32 	%r826, [%rd10+32];
	xor.b32  	%r1153, %r1153, %r826;
	ld.global.u32 	%r827, [%rd10+36];
	xor.b32  	%r968, %r968, %r827;
$L__BB0_84:
	and.b32  	%r829, %r812, 4;
	setp.eq.s32 	%p47, %r829, 0;
	@%p47 bra 	$L__BB0_86;
	ld.global.u32 	%r830, [%rd10+40];
	xor.b32  	%r972, %r972, %r830;
	ld.global.u32 	%r831, [%rd10+44];
	xor.b32  	%r971, %r971, %r831;
	ld.global.u32 	%r832, [%rd10+48];
	xor.b32  	%r1154, %r1154, %r832;
	ld.global.u32 	%r833, [%rd10+52];
	xor.b32  	%r1153, %r1153, %r833;
	ld.global.u32 	%r834, [%rd10+56];
	xor.b32  	%r968, %r968, %r834;
$L__BB0_86:
	and.b32  	%r836, %r812, 8;
	setp.eq.s32 	%p48, %r836, 0;
	@%p48 bra 	$L__BB0_88;
	ld.global.u32 	%r837, [%rd10+60];
	xor.b32  	%r972, %r972, %r837;
	ld.global.u32 	%r838, [%rd10+64];
	xor.b32  	%r971, %r971, %r838;
	ld.global.u32 	%r839, [%rd10+68];
	xor.b32  	%r1154, %r1154, %r839;
	ld.global.u32 	%r840, [%rd10+72];
	xor.b32  	%r1153, %r1153, %r840;
	ld.global.u32 	%r841, [%rd10+76];
	xor.b32  	%r968, %r968, %r841;
$L__BB0_88:
	and.b32  	%r843, %r812, 16;
	setp.eq.s32 	%p49, %r843, 0;
	@%p49 bra 	$L__BB0_90;
	ld.global.u32 	%r844, [%rd10+80];
	xor.b32  	%r972, %r972, %r844;
	ld.global.u32 	%r845, [%rd10+84];
	xor.b32  	%r971, %r971, %r845;
	ld.global.u32 	%r846, [%rd10+88];
	xor.b32  	%r1154, %r1154, %r846;
	ld.global.u32 	%r847, [%rd10+92];
	xor.b32  	%r1153, %r1153, %r847;
	ld.global.u32 	%r848, [%rd10+96];
	xor.b32  	%r968, %r968, %r848;
$L__BB0_90:
	and.b32  	%r850, %r812, 32;
	setp.eq.s32 	%p50, %r850, 0;
	@%p50 bra 	$L__BB0_92;
	ld.global.u32 	%r851, [%rd10+100];
	xor.b32  	%r972, %r972, %r851;
	ld.global.u32 	%r852, [%rd10+104];
	xor.b32  	%r971, %r971, %r852;
	ld.global.u32 	%r853, [%rd10+108];
	xor.b32  	%r1154, %r1154, %r853;
	ld.global.u32 	%r854, [%rd10+112];
	xor.b32  	%r1153, %r1153, %r854;
	ld.global.u32 	%r855, [%rd10+116];
	xor.b32  	%r968, %r968, %r855;
$L__BB0_92:
	and.b32  	%r857, %r812, 64;
	setp.eq.s32 	%p51, %r857, 0;
	@%p51 bra 	$L__BB0_94;
	ld.global.u32 	%r858, [%rd10+120];
	xor.b32  	%r972, %r972, %r858;
	ld.global.u32 	%r859, [%rd10+124];
	xor.b32  	%r971, %r971, %r859;
	ld.global.u32 	%r860, [%rd10+128];
	xor.b32  	%r1154, %r1154, %r860;
	ld.global.u32 	%r861, [%rd10+132];
	xor.b32  	%r1153, %r1153, %r861;
	ld.global.u32 	%r862, [%rd10+136];
	xor.b32  	%r968, %r968, %r862;
$L__BB0_94:
	and.b32  	%r864, %r812, 128;
	setp.eq.s32 	%p52, %r864, 0;
	@%p52 bra 	$L__BB0_96;
	ld.global.u32 	%r865, [%rd10+140];
	xor.b32  	%r972, %r972, %r865;
	ld.global.u32 	%r866, [%rd10+144];
	xor.b32  	%r971, %r971, %r866;
	ld.global.u32 	%r867, [%rd10+148];
	xor.b32  	%r1154, %r1154, %r867;
	ld.global.u32 	%r868, [%rd10+152];
	xor.b32  	%r1153, %r1153, %r868;
	ld.global.u32 	%r869, [%rd10+156];
	xor.b32  	%r968, %r968, %r869;
$L__BB0_96:
	and.b32  	%r871, %r812, 256;
	setp.eq.s32 	%p53, %r871, 0;
	@%p53 bra 	$L__BB0_98;
	ld.global.u32 	%r872, [%rd10+160];
	xor.b32  	%r972, %r972, %r872;
	ld.global.u32 	%r873, [%rd10+164];
	xor.b32  	%r971, %r971, %r873;
	ld.global.u32 	%r874, [%rd10+168];
	xor.b32  	%r1154, %r1154, %r874;
	ld.global.u32 	%r875, [%rd10+172];
	xor.b32  	%r1153, %r1153, %r875;
	ld.global.u32 	%r876, [%rd10+176];
	xor.b32  	%r968, %r968, %r876;
$L__BB0_98:
	and.b32  	%r878, %r812, 512;
	setp.eq.s32 	%p54, %r878, 0;
	@%p54 bra 	$L__BB0_100;
	ld.global.u32 	%r879, [%rd10+180];
	xor.b32  	%r972, %r972, %r879;
	ld.global.u32 	%r880, [%rd10+184];
	xor.b32  	%r971, %r971, %r880;
	ld.global.u32 	%r881, [%rd10+188];
	xor.b32  	%r1154, %r1154, %r881;
	ld.global.u32 	%r882, [%rd10+192];
	xor.b32  	%r1153, %r1153, %r882;
	ld.global.u32 	%r883, [%rd10+196];
	xor.b32  	%r968, %r968, %r883;
$L__BB0_100:
	and.b32  	%r885, %r812, 1024;
	setp.eq.s32 	%p55, %r885, 0;
	@%p55 bra 	$L__BB0_102;
	ld.global.u32 	%r886, [%rd10+200];
	xor.b32  	%r972, %r972, %r886;
	ld.global.u32 	%r887, [%rd10+204];
	xor.b32  	%r971, %r971, %r887;
	ld.global.u32 	%r888, [%rd10+208];
	xor.b32  	%r1154, %r1154, %r888;
	ld.global.u32 	%r889, [%rd10+212];
	xor.b32  	%r1153, %r1153, %r889;
	ld.global.u32 	%r890, [%rd10+216];
	xor.b32  	%r968, %r968, %r890;
$L__BB0_102:
	and.b32  	%r892, %r812, 2048;
	setp.eq.s32 	%p56, %r892, 0;
	@%p56 bra 	$L__BB0_104;
	ld.global.u32 	%r893, [%rd10+220];
	xor.b32  	%r972, %r972, %r893;
	ld.global.u32 	%r894, [%rd10+224];
	xor.b32  	%r971, %r971, %r894;
	ld.global.u32 	%r895, [%rd10+228];
	xor.b32  	%r1154, %r1154, %r895;
	ld.global.u32 	%r896, [%rd10+232];
	xor.b32  	%r1153, %r1153, %r896;
	ld.global.u32 	%r897, [%rd10+236];
	xor.b32  	%r968, %r968, %r897;
$L__BB0_104:
	and.b32  	%r899, %r812, 4096;
	setp.eq.s32 	%p57, %r899, 0;
	@%p57 bra 	$L__BB0_106;
	ld.global.u32 	%r900, [%rd10+240];
	xor.b32  	%r972, %r972, %r900;
	ld.global.u32 	%r901, [%rd10+244];
	xor.b32  	%r971, %r971, %r901;
	ld.global.u32 	%r902, [%rd10+248];
	xor.b32  	%r1154, %r1154, %r902;
	ld.global.u32 	%r903, [%rd10+252];
	xor.b32  	%r1153, %r1153, %r903;
	ld.global.u32 	%r904, [%rd10+256];
	xor.b32  	%r968, %r968, %r904;
$L__BB0_106:
	and.b32  	%r906, %r812, 8192;
	setp.eq.s32 	%p58, %r906, 0;
	@%p58 bra 	$L__BB0_108;
	ld.global.u32 	%r907, [%rd10+260];
	xor.b32  	%r972, %r972, %r907;
	ld.global.u32 	%r908, [%rd10+264];
	xor.b32  	%r971, %r971, %r908;
	ld.global.u32 	%r909, [%rd10+268];
	xor.b32  	%r1154, %r1154, %r909;
	ld.global.u32 	%r910, [%rd10+272];
	xor.b32  	%r1153, %r1153, %r910;
	ld.global.u32 	%r911, [%rd10+276];
	xor.b32  	%r968, %r968, %r911;
$L__BB0_108:
	and.b32  	%r913, %r812, 16384;
	setp.eq.s32 	%p59, %r913, 0;
	@%p59 bra 	$L__BB0_110;
	ld.global.u32 	%r914, [%rd10+280];
	xor.b32  	%r972, %r972, %r914;
	ld.global.u32 	%r915, [%rd10+284];
	xor.b32  	%r971, %r971, %r915;
	ld.global.u32 	%r916, [%rd10+288];
	xor.b32  	%r1154, %r1154, %r916;
	ld.global.u32 	%r917, [%rd10+292];
	xor.b32  	%r1153, %r1153, %r917;
	ld.global.u32 	%r918, [%rd10+296];
	xor.b32  	%r968, %r968, %r918;
$L__BB0_110:
	and.b32  	%r920, %r812, 32768;
	setp.eq.s32 	%p60, %r920, 0;
	@%p60 bra 	$L__BB0_112;
	ld.global.u32 	%r921, [%rd10+300];
	xor.b32  	%r972, %r972, %r921;
	ld.global.u32 	%r922, [%rd10+304];
	xor.b32  	%r971, %r971, %r922;
	ld.global.u32 	%r923, [%rd10+308];
	xor.b32  	%r1154, %r1154, %r923;
	ld.global.u32 	%r924, [%rd10+312];
	xor.b32  	%r1153, %r1153, %r924;
	ld.global.u32 	%r925, [%rd10+316];
	xor.b32  	%r968, %r968, %r925;
$L__BB0_112:
	add.s32 	%r1151, %r1151, 16;
	setp.ne.s32 	%p61, %r1151, 32;
	@%p61 bra 	$L__BB0_80;
	mad.lo.s32 	%r926, %r1145, -31, %r368;
	add.s32 	%r1145, %r926, 1;
	setp.ne.s32 	%p62, %r1145, 5;
	@%p62 bra 	$L__BB0_79;
	st.local.u32 	[%rd3+4], %r972;
	st.local.v2.u32 	[%rd3+8], {%r971, %r1154};
	st.local.v2.u32 	[%rd3+16], {%r1153, %r968};
$L__BB0_115:
	shr.u64 	%rd39, %rd5, 2;
	add.s32 	%r955, %r955, 1;
	setp.gt.u64 	%p63, %rd5, 3;
	@%p63 bra 	$L__BB0_3;
$L__BB0_116:
	shr.u32 	%r927, %r972, 2;
	xor.b32  	%r928, %r927, %r972;
	shl.b32 	%r929, %r968, 4;
	shl.b32 	%r930, %r928, 1;
	xor.b32  	%r931, %r930, %r929;
	xor.b32  	%r932, %r931, %r928;
	xor.b32  	%r933, %r932, %r968;
	add.s32 	%r934, %r1, %r933;
	add.s32 	%r935, %r934, 362437;
	cvt.rn.f32.u32 	%f1, %r935;
	fma.rn.f32 	%f2, %f1, 0f2F800000, 0f2F000000;
	cvt.f64.f32 	%fd1, %f2;
	shr.u32 	%r936, %r971, 2;
	xor.b32  	%r937, %r936, %r971;
	shl.b32 	%r938, %r933, 4;
	shl.b32 	%r939, %r937, 1;
	xor.b32  	%r940, %r939, %r938;
	xor.b32  	%r941, %r940, %r937;
	xor.b32  	%r942, %r941, %r933;
	add.s32 	%r943, %r1, %r942;
	add.s32 	%r944, %r943, 724874;
	cvt.rn.f32.u32 	%f3, %r944;
	fma.rn.f32 	%f4, %f3, 0f2F800000, 0f2F000000;
	cvt.f64.f32 	%fd8, %f4;
	mul.f64 	%fd9, %fd8, 0d400921FB54442D18;
	mul.f64 	%fd2, %fd9, 0d3FE0000000000000;
	setp.neu.f64 	%p64, %fd2, 0d7FF0000000000000;
	@%p64 bra 	$L__BB0_118;
	mov.f64 	%fd15, 0d0000000000000000;
	mov.f64 	%fd16, 0d7FF0000000000000;
	mul.rn.f64 	%fd42, %fd16, %fd15;
	mov.b32 	%r1238, 0;
	bra.uni 	$L__BB0_120;
$L__BB0_118:
	mul.f64 	%fd10, %fd2, 0d3FE45F306DC9C883;
	cvt.rni.s32.f64 	%r1238, %fd10;
	cvt.rn.f64.s32 	%fd11, %r1238;
	fma.rn.f64 	%fd12, %fd11, 0dBFF921FB54442D18, %fd2;
	fma.rn.f64 	%fd13, %fd11, 0dBC91A62633145C00, %fd12;
	fma.rn.f64 	%fd42, %fd11, 0dB97B839A252049C0, %fd13;
	setp.ltu.f64 	%p65, %fd2, 0d41E0000000000000;
	@%p65 bra 	$L__BB0_120;
	{ // callseq 0, 0
	.param .b64 param0;
	st.param.f64 	[param0], %fd2;
	.param .align 16 .b8 retval0[16];
	call.uni (retval0), 
	__internal_trig_reduction_slowpathd, 
	(
	param0
	);
	ld.param.f64 	%fd42, [retval0];
	ld.param.b32 	%r1238, [retval0+8];
	} // callseq 0
$L__BB0_120:
	mul.f64 	%fd17, %fd7, %fd1;
	shl.b32 	%r947, %r1238, 6;
	cvt.u64.u32 	%rd31, %r947;
	and.b64  	%rd32, %rd31, 64;
	mov.u64 	%rd33, __cudart_sin_cos_coeffs;
	add.s64 	%rd34, %rd33, %rd32;
	mul.rn.f64 	%fd18, %fd42, %fd42;
	and.b32  	%r948, %r1238, 1;
	setp.eq.b32 	%p66, %r948, 1;
	selp.f64 	%fd19, 0dBDA8FF8320FD8164, 0d3DE5DB65F9785EBA, %p66;
	ld.global.nc.v2.f64 	{%fd20, %fd21}, [%rd34];
	fma.rn.f64 	%fd22, %fd19, %fd18, %fd20;
	fma.rn.f64 	%fd23, %fd22, %fd18, %fd21;
	ld.global.nc.v2.f64 	{%fd24, %fd25}, [%rd34+16];
	fma.rn.f64 	%fd26, %fd23, %fd18, %fd24;
	fma.rn.f64 	%fd27, %fd26, %fd18, %fd25;
	ld.global.nc.v2.f64 	{%fd28, %fd29}, [%rd34+32];
	fma.rn.f64 	%fd30, %fd27, %fd18, %fd28;
	fma.rn.f64 	%fd31, %fd30, %fd18, %fd29;
	fma.rn.f64 	%fd32, %fd31, %fd42, %fd42;
	fma.rn.f64 	%fd33, %fd31, %fd18, 0d3FF0000000000000;
	selp.f64 	%fd34, %fd33, %fd32, %p66;
	and.b32  	%r949, %r1238, 2;
	setp.eq.s32 	%p67, %r949, 0;
	mov.f64 	%fd35, 0d0000000000000000;
	sub.f64 	%fd36, %fd35, %fd34;
	selp.f64 	%fd37, %fd34, %fd36, %p67;
	mul.f64 	%fd38, %fd7, 0d3FE0000000000000;
	mul.f64 	%fd39, %fd38, %fd37;
	add.f64 	%fd40, %fd17, %fd39;
	add.f64 	%fd41, %fd7, %fd7;
	setp.leu.f64 	%p68, %fd40, %fd41;
	setp.geu.f64 	%p69, %fd17, %fd39;
	and.pred  	%p70, %p69, %p68;
	@%p70 bra 	$L__BB0_122;
	shl.b64 	%rd35, %rd2, 2;
	add.s64 	%rd36, %rd1, %rd35;
	mov.b32 	%r950, 1;
	st.global.u32 	[%rd36], %r950;
	bra.uni 	$L__BB0_123;
$L__BB0_122:
	shl.b64 	%rd37, %rd2, 2;
	add.s64 	%rd38, %rd1, %rd37;
	mov.b32 	%r951, 0;
	st.global.u32 	[%rd38], %r951;
$L__BB0_123:
	ret;

}
	// .globl	_Z9serialSumPiPll
.visible .entry _Z9serialSumPiPll(
	.param .u64 .ptr .align 1 _Z9serialSumPiPll_param_0,
	.param .u64 .ptr .align 1 _Z9serialSumPiPll_param_1,
	.param .u64 _Z9serialSumPiPll_param_2
)
{
	.reg .pred 	%p<10>;
	.reg .b64 	%rd<107>;

	ld.param.u64 	%rd33, [_Z9serialSumPiPll_param_0];
	ld.param.u64 	%rd34, [_Z9serialSumPiPll_param_1];
	ld.param.u64 	%rd32, [_Z9serialSumPiPll_param_2];
	cvta.to.global.u64 	%rd1, %rd34;
	cvta.to.global.u64 	%rd2, %rd33;
	setp.lt.s64 	%p1, %rd32, 1;
	@%p1 bra 	$L__BB1_13;
	ld.global.u64 	%rd98, [%rd1];
	and.b64  	%rd4, %rd32, 15;
	setp.lt.u64 	%p2, %rd32, 16;
	mov.b64 	%rd101, 0;
	@%p2 bra 	$L__BB1_4;
	and.b64  	%rd101, %rd32, 9223372036854775792;
	add.s64 	%rd95, %rd2, 32;
	mov.u64 	%rd96, %rd101;
$L__BB1_3:
	.pragma "nounroll";
	ld.global.s32 	%rd36, [%rd95+-32];
	add.s64 	%rd37, %rd98, %rd36;
	st.global.u64 	[%rd1], %rd37;
	ld.global.s32 	%rd38, [%rd95+-28];
	add.s64 	%rd39, %rd37, %rd38;
	st.global.u64 	[%rd1], %rd39;
	ld.global.s32 	%rd40, [%rd95+-24];
	add.s64 	%rd41, %rd39, %rd40;
	st.global.u64 	[%rd1], %rd41;
	ld.global.s32 	%rd42, [%rd95+-20];
	add.s64 	%rd43, %rd41, %rd42;
	st.global.u64 	[%rd1], %rd43;
	ld.global.s32 	%rd44, [%rd95+-16];
	add.s64 	%rd45, %rd43, %rd44;
	st.global.u64 	[%rd1], %rd45;
	ld.global.s32 	%rd46, [%rd95+-12];
	add.s64 	%rd47, %rd45, %rd46;
	st.global.u64 	[%rd1], %rd47;
	ld.global.s32 	%rd48, [%rd95+-8];
	add.s64 	%rd49, %rd47, %rd48;
	st.global.u64 	[%rd1], %rd49;
	ld.global.s32 	%rd50, [%rd95+-4];
	add.s64 	%rd51, %rd49, %rd50;
	st.global.u64 	[%rd1], %rd51;
	ld.global.s32 	%rd52, [%rd95];
	add.s64 	%rd53, %rd51, %rd52;
	st.global.u64 	[%rd1], %rd53;
	ld.global.s32 	%rd54, [%rd95+4];
	add.s64 	%rd55, %rd53, %rd54;
	st.global.u64 	[%rd1], %rd55;
	ld.global.s32 	%rd56, [%rd95+8];
	add.s64 	%rd57, %rd55, %rd56;
	st.global.u64 	[%rd1], %rd57;
	ld.global.s32 	%rd58, [%rd95+12];
	add.s64 	%rd59, %rd57, %rd58;
	st.global.u64 	[%rd1], %rd59;
	ld.global.s32 	%rd60, [%rd95+16];
	add.s64 	%rd61, %rd59, %rd60;
	st.global.u64 	[%rd1], %rd61;
	ld.global.s32 	%rd62, [%rd95+20];
	add.s64 	%rd63, %rd61, %rd62;
	st.global.u64 	[%rd1], %rd63;
	ld.global.s32 	%rd64, [%rd95+24];
	add.s64 	%rd65, %rd63, %rd64;
	st.global.u64 	[%rd1], %rd65;
	ld.global.s32 	%rd66, [%rd95+28];
	add.s64 	%rd98, %rd65, %rd66;
	st.global.u64 	[%rd1], %rd98;
	add.s64 	%rd96, %rd96, -16;
	add.s64 	%rd95, %rd95, 64;
	setp.ne.s64 	%p3, %rd96, 0;
	@%p3 bra 	$L__BB1_3;
$L__BB1_4:
	setp.eq.s64 	%p4, %rd4, 0;
	@%p4 bra 	$L__BB1_13;
	and.b64  	%rd15, %rd32, 7;
	setp.lt.u64 	%p5, %rd4, 8;
	@%p5 bra 	$L__BB1_7;
	shl.b64 	%rd67, %rd101, 2;
	add.s64 	%rd68, %rd2, %rd67;
	ld.global.s32 	%rd69, [%rd68];
	add.s64 	%rd70, %rd98, %rd69;
	st.global.u64 	[%rd1], %rd70;
	ld.global.s32 	%rd71, [%rd68+4];
	add.s64 	%rd72, %rd70, %rd71;
	st.global.u64 	[%rd1], %rd72;
	ld.global.s32 	%rd73, [%rd68+8];
	add.s64 	%rd74, %rd72, %rd73;
	st.global.u64 	[%rd1], %rd74;
	ld.global.s32 	%rd75, [%rd68+12];
	add.s64 	%rd76, %rd74, %rd75;
	st.global.u64 	[%rd1], %rd76;
	ld.global.s32 	%rd77, [%rd68+16];
	add.s64 	%rd78, %rd76, %rd77;
	st.global.u64 	[%rd1], %rd78;
	ld.global.s32 	%rd79, [%rd68+20];
	add.s64 	%rd80, %rd78, %rd79;
	st.global.u64 	[%rd1], %rd80;
	ld.global.s32 	%rd81, [%rd68+24];
	add.s64 	%rd82, %rd80, %rd81;
	st.global.u64 	[%rd1], %rd82;
	ld.global.s32 	%rd83, [%rd68+28];
	add.s64 	%rd98, %rd82, %rd83;
	st.global.u64 	[%rd1], %rd98;
	add.s64 	%rd101, %rd101, 8;
$L__BB1_7:
	setp.eq.s64 	%p6, %rd15, 0;
	@%p6 bra 	$L__BB1_13;
	and.b64  	%rd104, %rd32, 3;
	setp.lt.u64 	%p7, %rd15, 4;
	@%p7 bra 	$L__BB1_10;
	shl.b64 	%rd84, %rd101, 2;
	add.s64 	%rd85, %rd2, %rd84;
	ld.global.s32 	%rd86, [%rd85];
	add.s64 	%rd87, %rd98, %rd86;
	st.global.u64 	[%rd1], %rd87;
	ld.global.s32 	%rd88, [%rd85+4];
	add.s64 	%rd89, %rd87, %rd88;
	st.global.u64 	[%rd1], %rd89;
	ld.global.s32 	%rd90, [%rd85+8];
	add.s64 	%rd91, %rd89, %rd90;
	st.global.u64 	[%rd1], %rd91;
	ld.global.s32 	%rd92, [%rd85+12];
	add.s64 	%rd98, %rd91, %rd92;
	st.global.u64 	[%rd1], %rd98;
	add.s64 	%rd101, %rd101, 4;
$L__BB1_10:
	setp.eq.s64 	%p8, %rd104, 0;
	@%p8 bra 	$L__BB1_13;
	shl.b64 	%rd93, %rd101, 2;
	add.s64 	%rd105, %rd2, %rd93;
$L__BB1_12:
	.pragma "nounroll";
	ld.global.s32 	%rd94, [%rd105];
	add.s64 	%rd98, %rd98, %rd94;
	st.global.u64 	[%rd1], %rd98;
	add.s64 	%rd105, %rd105, 4;
	add.s64 	%rd104, %rd104, -1;
	setp.ne.s64 	%p9, %rd104, 0;
	@%p9 bra 	$L__BB1_12;
$L__BB1_13:
	ret;

}
.func  (.param .align 16 .b8 func_retval0[16]) __internal_trig_reduction_slowpathd(
	.param .b64 __internal_trig_reduction_slowpathd_param_0
)
{
	.local .align 8 .b8 	__local_depot2[40];
	.reg .b64 	%SP;
	.reg .b64 	%SPL;
	.reg .pred 	%p<10>;
	.reg .b32 	%r<47>;
	.reg .b64 	%rd<74>;
	.reg .b64 	%fd<5>;

	mov.u64 	%SPL, __local_depot2;
	ld.param.f64 	%fd4, [__internal_trig_reduction_slowpathd_param_0];
	add.u64 	%rd1, %SPL, 0;
	{
	.reg .b32 %temp; 
	mov.b64 	{%temp, %r1}, %fd4;
	}
	shr.u32 	%r2, %r1, 20;
	and.b32  	%r3, %r2, 2047;
	setp.eq.s32 	%p1, %r3, 2047;
	mov.b32 	%r46, 0;
	@%p1 bra 	$L__BB2_9;
	add.s32 	%r20, %r3, -1024;
	mov.b64 	%rd20, %fd4;
	shl.b64 	%rd2, %rd20, 11;
	shr.u32 	%r4, %r20, 6;
	sub.s32 	%r45, 15, %r4;
	sub.s32 	%r21, 19, %r4;
	setp.lt.u32 	%p2, %r20, 128;
	selp.b32 	%r6, 18, %r21, %p2;
	setp.ge.s32 	%p3, %r45, %r6;
	mov.b64 	%rd70, 0;
	@%p3 bra 	$L__BB2_4;
	add.s32 	%r23, %r6, %r4;
	neg.s32 	%r43, %r23;
	or.b64  	%rd3, %rd2, -9223372036854775808;
	mov.b64 	%rd70, 0;
	mov.b32 	%r42, 0;
	mov.u64 	%rd25, __cudart_i2opi_d;
	mov.u32 	%r44, %r45;
$L__BB2_3:
	.pragma "nounroll";
	mul.wide.s32 	%rd22, %r42, 8;
	add.s64 	%rd23, %rd1, %rd22;
	mul.wide.s32 	%rd24, %r44, 8;
	add.s64 	%rd26, %rd25, %rd24;
	ld.global.nc.u64 	%rd27, [%rd26];
	{
	.reg .u32 %r0, %r1, %r2, %r3, %alo, %ahi, %blo, %bhi, %clo, %chi;
	mov.b64 	{%alo,%ahi}, %rd27;
	mov.b64 	{%blo,%bhi}, %rd3;
	mov.b64 	{%clo,%chi}, %rd70;
	mad.lo.cc.u32 	%r0, %alo, %blo, %clo;
	madc.hi.cc.u32 	%r1, %alo, %blo, %chi;
	madc.hi.u32 	%r2, %alo, %bhi, 0;
	mad.lo.cc.u32 	%r1, %alo, %bhi, %r1;
	madc.hi.cc.u32 	%r2, %ahi, %blo, %r2;
	madc.hi.u32 	%r3, %ahi, %bhi, 0;
	mad.lo.cc.u32 	%r1, %ahi, %blo, %r1;
	madc.lo.cc.u32 	%r2, %ahi, %bhi, %r2;
	addc.u32 	%r3, %r3, 0;
	mov.b64 	%rd28, {%r0,%r1};
	mov.b64 	%rd70, {%r2,%r3};
	}
	st.local.u64 	[%rd23], %rd28;
	add.s32 	%r44, %r44, 1;
	add.s32 	%r43, %r43, 1;
	add.s32 	%r42, %r42, 1;
	setp.ne.s32 	%p4, %r43, -15;
	mov.u32 	%r45, %r6;
	@%p4 bra 	$L__BB2_3;
$L__BB2_4:
	cvt.s64.s32 	%rd29, %r45;
	cvt.u64.u32 	%rd30, %r4;
	add.s64 	%rd31, %rd30, %rd29;
	shl.b64 	%rd32, %rd31, 3;
	add.s64 	%rd33, %rd1, %rd32;
	st.local.u64 	[%rd33+-120], %rd70;
	and.b32  	%r15, %r2, 63;
	ld.local.u64 	%rd72, [%rd1+16];
	ld.local.u64 	%rd71, [%rd1+24];
	setp.eq.s32 	%p5, %r15, 0;
	@%p5 bra 	$L__BB2_6;
	shl.b64 	%rd34, %rd71, %r15;
	shr.u64 	%rd35, %rd72, 1;
	xor.b32  	%r24, %r15, 63;
	shr.u64 	%rd36, %rd35, %r24;
	or.b64  	%rd71, %rd34, %rd36;
	ld.local.u64 	%rd37, [%rd1+8];
	shl.b64 	%rd38, %rd72, %r15;
	shr.u64 	%rd39, %rd37, 1;
	shr.u64 	%rd40, %rd39, %r24;
	or.b64  	%rd72, %rd38, %rd40;
$L__BB2_6:
	and.b32  	%r25, %r1, -2147483648;
	shr.u64 	%rd41, %rd71, 62;
	cvt.u32.u64 	%r26, %rd41;
	mov.b64 	{%r27, %r28}, %rd71;
	mov.b64 	{%r29, %r30}, %rd72;
	shf.l.wrap.b32 	%r31, %r30, %r27, 2;
	shf.l.wrap.b32 	%r32, %r27, %r28, 2;
	mov.b64 	%rd42, {%r31, %r32};
	shl.b64 	%rd43, %rd72, 2;
	shr.u64 	%rd44, %rd42, 63;
	cvt.u32.u64 	%r33, %rd44;
	add.s32 	%r34, %r33, %r26;
	setp.eq.s32 	%p6, %r25, 0;
	neg.s32 	%r35, %r34;
	selp.b32 	%r46, %r34, %r35, %p6;
	setp.gt.s64 	%p7, %rd42, -1;
	mov.b64 	%rd45, 0;
	{
	.reg .u32 %r0, %r1, %r2, %r3, %a0, %a1, %a2, %a3, %b0, %b1, %b2, %b3;
	mov.b64 	{%a0,%a1}, %rd45;
	mov.b64 	{%a2,%a3}, %rd45;
	mov.b64 	{%b0,%b1}, %rd43;
	mov.b64 	{%b2,%b3}, %rd42;
	sub.cc.u32 	%r0, %a0, %b0;
	subc.cc.u32 	%r1, %a1, %b1;
	subc.cc.u32 	%r2, %a2, %b2;
	subc.u32 	%r3, %a3, %b3;
	mov.b64 	%rd46, {%r0,%r1};
	mov.b64 	%rd47, {%r2,%r3};
	}
	xor.b32  	%r36, %r25, -2147483648;
	selp.b64 	%rd73, %rd42, %rd47, %p7;
	selp.b64 	%rd14, %rd43, %rd46, %p7;
	selp.b32 	%r17, %r25, %r36, %p7;
	clz.b64 	%r37, %rd73;
	cvt.u64.u32 	%rd15, %r37;
	setp.eq.s32 	%p8, %r37, 0;
	@%p8 bra 	$L__BB2_8;
	cvt.u32.u64 	%r38, %rd15;
	and.b32  	%r39, %r38, 63;
	shl.b64 	%rd48, %rd73, %r39;
	shr.u64 	%rd49, %rd14, 1;
	not.b32 	%r40, %r38;
	and.b32  	%r41, %r40, 63;
	shr.u64 	%rd50, %rd49, %r41;
	or.b64  	%rd73, %rd48, %rd50;
$L__BB2_8:
	mov.b64 	%rd51, -3958705157555305931;
	{
	.reg .u32 %r0, %r1, %r2, %r3, %alo, %ahi, %blo, %bhi;
	mov.b64 	{%alo,%ahi}, %rd73;
	mov.b64 	{%blo,%bhi}, %rd51;
	mul.lo.u32 	%r0, %alo, %blo;
	mul.hi.u32 	%r1, %alo, %blo;
	mad.lo.cc.u32 	%r1, %alo, %bhi, %r1;
	madc.hi.u32 	%r2, %alo, %bhi, 0;
	mad.lo.cc.u32 	%r1, %ahi, %blo, %r1;
	madc.hi.cc.u32 	%r2, %ahi, %blo, %r2;
	madc.hi.u32 	%r3, %ahi, %bhi, 0;
	mad.lo.cc.u32 	%r2, %ahi, %bhi, %r2;
	addc.u32 	%r3, %r3, 0;
	mov.b64 	%rd52, {%r0,%r1};
	mov.b64 	%rd53, {%r2,%r3};
	}
	setp.gt.s64 	%p9, %rd53, 0;
	{
	.reg .u32 %r0, %r1, %r2, %r3, %a0, %a1, %a2, %a3, %b0, %b1, %b2, %b3;
	mov.b64 	{%a0,%a1}, %rd52;
	mov.b64 	{%a2,%a3}, %rd53;
	mov.b64 	{%b0,%b1}, %rd52;
	mov.b64 	{%b2,%b3}, %rd53;
	add.cc.u32 	%r0, %a0, %b0;
	addc.cc.u32 	%r1, %a1, %b1;
	addc.cc.u32 	%r2, %a2, %b2;
	addc.u32 	%r3, %a3, %b3;
	mov.b64 	%rd54, {%r0,%r1};
	mov.b64 	%rd55, {%r2,%r3};
	}
	selp.b64 	%rd56, %rd55, %rd53, %p9;
	selp.s64 	%rd57, -1, 0, %p9;
	sub.s64 	%rd58, %rd57, %rd15;
	cvt.u64.u32 	%rd59, %r17;
	shl.b64 	%rd60, %rd59, 32;
	add.s64 	%rd61, %rd56, 1;
	shr.u64 	%rd62, %rd61, 10;
	add.s64 	%rd63, %rd62, 1;
	shr.u64 	%rd64, %rd63, 1;
	shl.b64 	%rd65, %rd58, 52;
	add.s64 	%rd66, %rd65, %rd64;
	add.s64 	%rd67, %rd66, 4602678819172646912;
	or.b64  	%rd68, %rd67, %rd60;
	mov.b64 	%fd4, %rd68;
$L__BB2_9:
	st.param.f64 	[func_retval0], %fd4;
	st.param.b32 	[func_retval0+8], %r46;
	ret;

}


// ===== COMPILED SASS (sm_100) =====

	.target	sm_100

	.elftype	@"ET_EXEC"


//--------------------- .note.nv.tkinfo           --------------------------
	.section	.note.nv.tkinfo,"",@"SHT_NOTE"
	.sectionflags	@"SHF_NOTE_NV_TKINFO"
	.tkinfo
        /*0018*/ 	.word	0x00000002
        /*0030*/ 	.string	""
        /*0030*/ 	.string	"ptxas"
        /*0030*/ 	.string	"Cuda compilation tools, release 13.0, V13.0.88"
        /*0030*/ 	.string	"Build cuda_13.0.r13.0/compiler.36424714_0"
        /*0030*/ 	.string	"-arch sm_100 -m 64 "



//--------------------- .note.nv.cuinfo           --------------------------
	.section	.note.nv.cuinfo,"",@"SHT_NOTE"
	.sectionflags	@"SHF_NOTE_NV_CUINFO"
        /*0018*/ 	.short	0x0002
        /*001a*/ 	.short	0x0064
        /*001c*/ 	.short	0x0082
	.zero		2


//--------------------- .nv.info                  --------------------------
	.section	.nv.info,"",@"SHT_CUDA_INFO"
	.align	4


	//----- nvinfo : EIATTR_REGCOUNT
	.align		4
        /*0000*/ 	.byte	0x04, 0x2f
        /*0002*/ 	.short	(.L_12 - .L_11)
	.align		4
.L_11:
        /*0004*/ 	.word	index@(_Z24parallelNeedleSimulationdPill)
        /*0008*/ 	.word	0x0000001f


	//----- nvinfo : EIATTR_FRAME_SIZE
	.align		4
.L_12:
        /*000c*/ 	.byte	0x04, 0x11
        /*000e*/ 	.short	(.L_14 - .L_13)
	.align		4
.L_13:
        /*0010*/ 	.word	index@($_Z24parallelNeedleSimulationdPill$__internal_trig_reduction_slowpathd)
        /*0014*/ 	.word	0x00000058


	//----- nvinfo : EIATTR_FRAME_SIZE
	.align		4
.L_14:
        /*0018*/ 	.byte	0x04, 0x11
        /*001a*/ 	.short	(.L_16 - .L_15)
	.align		4
.L_15:
        /*001c*/ 	.word	index@(_Z24parallelNeedleSimulationdPill)
        /*0020*/ 	.word	0x00000058


	//----- nvinfo : EIATTR_REGCOUNT
	.align		4
.L_16:
        /*0024*/ 	.byte	0x04, 0x2f
        /*0026*/ 	.short	(.L_18 - .L_17)
	.align		4
.L_17:
        /*0028*/ 	.word	index@(_Z9serialSumPiPll)
        /*002c*/ 	.word	0x00000018


	//----- nvinfo : EIATTR_FRAME_SIZE
	.align		4
.L_18:
        /*0030*/ 	.byte	0x04, 0x11
        /*0032*/ 	.short	(.L_20 - .L_19)
	.align		4
.L_19:
        /*0034*/ 	.word	index@(_Z9serialSumPiPll)
        /*0038*/ 	.word	0x00000000


	//----- nvinfo : EIATTR_MIN_STACK_SIZE
	.align		4
.L_20:
        /*003c*/ 	.byte	0x04, 0x12
        /*003e*/ 	.short	(.L_22 - .L_21)
	.align		4
.L_21:
        /*0040*/ 	.word	index@(_Z9serialSumPiPll)
        /*0044*/ 	.word	0x00000000


	//----- nvinfo : EIATTR_MIN_STACK_SIZE
	.align		4
.L_22:
        /*0048*/ 	.byte	0x04, 0x12
        /*004a*/ 	.short	(.L_24 - .L_23)
	.align		4
.L_23:
        /*004c*/ 	.word	index@(_Z24parallelNeedleSimulationdPill)
        /*0050*/ 	.word	0x00000058
.L_24:


//--------------------- .nv.compat                --------------------------
	.section	.nv.compat,"",@"SHT_CUDA_COMPAT_INFO"
	.align	4
        /*0000*/ 	.byte	0x02, 0x09, 0x00, 0x00, 0x02, 0x02, 0x01, 0x00, 0x02, 0x05, 0x05, 0x00, 0x03, 0x07, 0x01, 0x01
        /*0010*/ 	.byte	0x02, 0x03, 0x00, 0x00, 0x02, 0x06, 0x01, 0x00, 0x04, 0x0b, 0x08, 0x00, 0x01, 0x00, 0x00, 0x00
        /*0020*/ 	.byte	0x00, 0x00, 0x00, 0x00


//--------------------- .nv.info._Z9serialSumPiPll --------------------------
	.section	.nv.info._Z9serialSumPiPll,"",@"SHT_CUDA_INFO"
	.sectionflags	@""
	.align	4


	//----- nvinfo : EIATTR_CUDA_API_VERSION
	.align		4
        /*0000*/ 	.byte	0x04, 0x37
        /*0002*/ 	.short	(.L_26 - .L_25)
.L_25:
        /*0004*/ 	.word	0x00000082


	//----- nvinfo : EIATTR_KPARAM_INFO
	.align		4
.L_26:
        /*0008*/ 	.byte	0x04, 0x17
        /*000a*/ 	.short	(.L_28 - .L_27)
.L_27:
        /*000c*/ 	.word	0x00000000
        /*0010*/ 	.short	0x0002
        /*0012*/ 	.short	0x0010
        /*0014*/ 	.byte	0x00, 0xf0, 0x21, 0x00


	//----- nvinfo : EIATTR_KPARAM_INFO
	.align		4
.L_28:
        /*0018*/ 	.byte	0x04, 0x17
        /*001a*/ 	.short	(.L_30 - .L_29)
.L_29:
        /*001c*/ 	.word	0x00000000
        /*0020*/ 	.short	0x0001
        /*0022*/ 	.short	0x0008
        /*0024*/ 	.byte	0x00, 0xf5, 0x21, 0x00


	//----- nvinfo : EIATTR_KPARAM_INFO
	.align		4
.L_30:
        /*0028*/ 	.byte	0x04, 0x17
        /*002a*/ 	.short	(.L_32 - .L_31)
.L_31:
        /*002c*/ 	.word	0x00000000
        /*0030*/ 	.short	0x0000
        /*0032*/ 	.short	0x0000
        /*0034*/ 	.byte	0x00, 0xf5, 0x21, 0x00


	//----- nvinfo : EIATTR_SPARSE_MMA_MASK
	.align		4
.L_32:
        /*0038*/ 	.byte	0x03, 0x50
        /*003a*/ 	.short	0x0000


	//----- nvinfo : EIATTR_MAXREG_COUNT
	.align		4
        /*003c*/ 	.byte	0x03, 0x1b
        /*003e*/ 	.short	0x00ff


	//----- nvinfo : EIATTR_MERCURY_ISA_VERSION
	.align		4
        /*0040*/ 	.byte	0x03, 0x5f
        /*0042*/ 	.short	0x0101


	//----- nvinfo : EIATTR_VRC_CTA_INIT_COUNT
	.align		4
        /*0044*/ 	.byte	0x02, 0x4a
	.zero		1
	.zero		1


	//----- nvinfo : EIATTR_EXIT_INSTR_OFFSETS
	.align		4
        /*0048*/ 	.byte	0x04, 0x1c
        /*004a*/ 	.short	(.L_34 - .L_33)


	//   ....[0]....
.L_33:
        /*004c*/ 	.word	0x00000040


	//   ....[1]....
        /*0050*/ 	.word	0x00000600


	//   ....[2]....
        /*0054*/ 	.word	0x000008c0


	//   ....[3]....
        /*0058*/ 	.word	0x00000a90


	//   ....[4]....
        /*005c*/ 	.word	0x00000b80


	//----- nvinfo : EIATTR_CBANK_PARAM_SIZE
	.align		4
.L_34:
        /*0060*/ 	.byte	0x03, 0x19
        /*0062*/ 	.short	0x0018


	//----- nvinfo : EIATTR_PARAM_CBANK
	.align		4
        /*0064*/ 	.byte	0x04, 0x0a
        /*0066*/ 	.short	(.L_36 - .L_35)
	.align		4
.L_35:
        /*0068*/ 	.word	index@(.nv.constant0._Z9serialSumPiPll)
        /*006c*/ 	.short	0x0380
        /*006e*/ 	.short	0x0018


	//----- nvinfo : EIATTR_SW_WAR
	.align		4
.L_36:
        /*0070*/ 	.byte	0x04, 0x36
        /*0072*/ 	.short	(.L_38 - .L_37)
.L_37:
        /*0074*/ 	.word	0x00000008
.L_38:


//--------------------- .nv.info._Z24parallelNeedleSimulationdPill --------------------------
	.section	.nv.info._Z24parallelNeedleSimulationdPill,"",@"SHT_CUDA_INFO"
	.sectionflags	@""
	.align	4


	//----- nvinfo : EIATTR_CUDA_API_VERSION
	.align		4
        /*0000*/ 	.byte	0x04, 0x37
        /*0002*/ 	.short	(.L_40 - .L_39)
.L_39:
        /*0004*/ 	.word	0x00000082


	//----- nvinfo : EIATTR_KPARAM_INFO
	.align		4
.L_40:
        /*0008*/ 	.byte	0x04, 0x17
        /*000a*/ 	.short	(.L_42 - .L_41)
.L_41:
        /*000c*/ 	.word	0x00000000
        /*0010*/ 	.short	0x0003
        /*0012*/ 	.short	0x0018
        /*0014*/ 	.byte	0x00, 0xf0, 0x21, 0x00


	//----- nvinfo : EIATTR_KPARAM_INFO
	.align		4
.L_42:
        /*0018*/ 	.byte	0x04, 0x17
        /*001a*/ 	.short	(.L_44 - .L_43)
.L_43:
        /*001c*/ 	.word	0x00000000
        /*0020*/ 	.short	0x0002
        /*0022*/ 	.short	0x0010
        /*0024*/ 	.byte	0x00, 0xf0, 0x21, 0x00


	//----- nvinfo : EIATTR_KPARAM_INFO
	.align		4
.L_44:
        /*0028*/ 	.byte	0x04, 0x17
        /*002a*/ 	.short	(.L_46 - .L_45)
.L_45:
        /*002c*/ 	.word	0x00000000
        /*0030*/ 	.short	0x0001
        /*0032*/ 	.short	0x0008
        /*0034*/ 	.byte	0x00, 0xf5, 0x21, 0x00


	//----- nvinfo : EIATTR_KPARAM_INFO
	.align		4
.L_46:
        /*0038*/ 	.byte	0x04, 0x17
        /*003a*/ 	.short	(.L_48 - .L_47)
.L_47:
        /*003c*/ 	.word	0x00000000
        /*0040*/ 	.short	0x0000
        /*0042*/ 	.short	0x0000
        /*0044*/ 	.byte	0x00, 0xf0, 0x21, 0x00


	//----- nvinfo : EIATTR_SPARSE_MMA_MASK
	.align		4
.L_48:
        /*0048*/ 	.byte	0x03, 0x50
        /*004a*/ 	.short	0x0000


	//----- nvinfo : EIATTR_MAXREG_COUNT
	.align		4
        /*004c*/ 	.byte	0x03, 0x1b
        /*004e*/ 	.short	0x00ff


	//----- nvinfo : EIATTR_MERCURY_ISA_VERSION
	.align		4
        /*0050*/ 	.byte	0x03, 0x5f
        /*0052*/ 	.short	0x0101


	//----- nvinfo : EIATTR_VRC_CTA_INIT_COUNT
	.align		4
        /*0054*/ 	.byte	0x02, 0x4a
	.zero		1
	.zero		1


	//----- nvinfo : EIATTR_EXIT_INSTR_OFFSETS
	.align		4
        /*0058*/ 	.byte	0x04, 0x1c
        /*005a*/ 	.short	(.L_50 - .L_49)


	//   ....[0]....
.L_49:
        /*005c*/ 	.word	0x00000170


	//   ....[1]....
        /*0060*/ 	.word	0x00002e40


	//   ....[2]....
        /*0064*/ 	.word	0x00002e90


	//----- nvinfo : EIATTR_CRS_STACK_SIZE
	.align		4
.L_50:
        /*0068*/ 	.byte	0x04, 0x1e
        /*006a*/ 	.short	(.L_52 - .L_51)
.L_51:
        /*006c*/ 	.word	0x00000000


	//----- nvinfo : EIATTR_CBANK_PARAM_SIZE
	.align		4
.L_52:
        /*0070*/ 	.byte	0x03, 0x19
        /*0072*/ 	.short	0x0020


	//----- nvinfo : EIATTR_PARAM_CBANK
	.align		4
        /*0074*/ 	.byte	0x04, 0x0a
        /*0076*/ 	.short	(.L_54 - .L_53)
	.align		4
.L_53:
        /*0078*/ 	.word	index@(.nv.constant0._Z24parallelNeedleSimulationdPill)
        /*007c*/ 	.short	0x0380
        /*007e*/ 	.short	0x0020


	//----- nvinfo : EIATTR_SW_WAR
	.align		4
.L_54:
        /*0080*/ 	.byte	0x04, 0x36
        /*0082*/ 	.short	(.L_56 - .L_55)
.L_55:
        /*0084*/ 	.word	0x00000008
.L_56:


//--------------------- .nv.callgraph             --------------------------
	.section	.nv.callgraph,"",@"SHT_CUDA_CALLGRAPH"
	.align	4
	.sectionentsize	8
	.align		4
        /*0000*/ 	.word	0x00000000
	.align		4
        /*0004*/ 	.word	0xffffffff
	.align		4
        /*0008*/ 	.word	0x00000000
	.align		4
        /*000c*/ 	.word	0xfffffffe
	.align		4
        /*0010*/ 	.word	0x00000000
	.align		4
        /*0014*/ 	.word	0xfffffffd
	.align		4
        /*0018*/ 	.word	0x00000000
	.align		4
        /*001c*/ 	.word	0xfffffffc


//--------------------- .nv.constant4             --------------------------
	.section	.nv.constant4,"a",@progbits
	.align	8
	.align		8
.nv.constant4:
        /*0000*/ 	.dword	precalc_xorwow_matrix
	.align		8
        /*0008*/ 	.dword	precalc_xorwow_offset_matrix
	.align		8
        /*0010*/ 	.dword	mrg32k3aM1
	.align		8
        /*0018*/ 	.dword	mrg32k3aM2
	.align		8
        /*0020*/ 	.dword	mrg32k3aM1SubSeq
	.align		8
        /*0028*/ 	.dword	mrg32k3aM2SubSeq
	.align		8
        /*0030*/ 	.dword	mrg32k3aM1Seq
	.align		8
        /*0038*/ 	.dword	mrg32k3aM2Seq
	.align		8
        /*0040*/ 	.dword	__cudart_i2opi_d
	.align		8
        /*0048*/ 	.dword	__cudart_sin_cos_coeffs


//--------------------- .nv.constant3             --------------------------
	.section	.nv.constant3,"a",@progbits
	.align	8
.nv.constant3:
	.type		__cr_lgamma_table,@object
	.size		__cr_lgamma_table,(.L_8 - __cr_lgamma_table)
__cr_lgamma_table:
        /*0000*/ 	.byte	0x00, 0x00, 0x00, 0x00, 0x00, 0x00, 0x00, 0x00, 0x00, 0x00, 0x00, 0x00, 0x00, 0x00, 0x00, 0x00
        /*0010*/ 	.byte	0xef, 0x39, 0xfa, 0xfe, 0x42, 0x2e, 0xe6, 0x3f, 0x02, 0x20, 0x2a, 0xfa, 0x0b, 0xab, 0xfc, 0x3f
        /*0020*/ 	.byte	0xf9, 0x2c, 0x92, 0x7c, 0xa7, 0x6c, 0x09, 0x40, 0xc9, 0x79, 0x44, 0x3c, 0x64, 0x26, 0x13, 0x40
        /*0030*/ 	.byte	0xca, 0x01, 0xcf, 0x3a, 0x27, 0x51, 0x1a, 0x40, 0x30, 0xcc, 0x2d, 0xf3, 0xe1, 0x0c, 0x21, 0x40
        /*0040*/ 	.byte	0x0d, 0xb7, 0xfc, 0x82, 0x8e, 0x35, 0x25, 0x40
.L_8:


//--------------------- .text._Z9serialSumPiPll   --------------------------
	.section	.text._Z9serialSumPiPll,"ax",@progbits
	.align	128
        .global         _Z9serialSumPiPll
        .type           _Z9serialSumPiPll,@function
        .size           _Z9serialSumPiPll,(.L_x_28 - _Z9serialSumPiPll)
        .other          _Z9serialSumPiPll,@"STO_CUDA_ENTRY STV_DEFAULT"
_Z9serialSumPiPll:
.text._Z9serialSumPiPll:
[----:B------:R-:W-:Y:S08]  /*0000*/  LDC R1, c[0x0][0x37c] ;  /* 0x0000df00ff017b82 */ /* 0x000ff00000000800 */
[----:B------:R-:W0:Y:S02]  /*0010*/  LDC.64 R4, c[0x0][0x390] ;  /* 0x0000e400ff047b82 */ /* 0x000e240000000a00 */
[----:B0-----:R-:W-:-:S04]  /*0020*/  ISETP.GE.U32.AND P0, PT, R4, 0x1, PT ;  /* 0x000000010400780c */ /* 0x001fc80003f06070 */
[----:B------:R-:W-:-:S13]  /*0030*/  ISETP.GE.AND.EX P0, PT, R5, RZ, PT, P0 ;  /* 0x000000ff0500720c */ /* 0x000fda0003f06300 */
[----:B------:R-:W-:Y:S05]  /*0040*/  @!P0 EXIT ;  /* 0x000000000000894d */ /* 0x000fea0003800000 */
[----:B------:R-:W0:Y:S01]  /*0050*/  LDC.64 R2, c[0x0][0x388] ;  /* 0x0000e200ff027b82 */ /* 0x000e220000000a00 */
[----:B------:R-:W0:Y:S01]  /*0060*/  LDCU.64 UR6, c[0x0][0x358] ;  /* 0x00006b00ff0677ac */ /* 0x000e220008000a00 */
[----:B------:R-:W-:-:S04]  /*0070*/  ISETP.GE.U32.AND P1, PT, R4, 0x10, PT ;  /* 0x000000100400780c */ /* 0x000fc80003f26070 */
[----:B------:R-:W-:Y:S02]  /*0080*/  ISETP.GE.U32.AND.EX P1, PT, R5, RZ, PT, P1 ;  /* 0x000000ff0500720c */ /* 0x000fe40003f26110 */
[----:B------:R-:W-:-:S04]  /*0090*/  LOP3.LUT R9, R4, 0xf, RZ, 0xc0, !PT ;  /* 0x0000000f04097812 */ /* 0x000fc800078ec0ff */
[----:B------:R-:W-:Y:S01]  /*00a0*/  ISETP.NE.U32.AND P0, PT, R9, RZ, PT ;  /* 0x000000ff0900720c */ /* 0x000fe20003f05070 */
[----:B------:R-:W-:Y:S02]  /*00b0*/  IMAD.MOV.U32 R0, RZ, RZ, RZ ;  /* 0x000000ffff007224 */ /* 0x000fe400078e00ff */
[----:B------:R-:W-:Y:S01]  /*00c0*/  IMAD.MOV.U32 R8, RZ, RZ, RZ ;  /* 0x000000ffff087224 */ /* 0x000fe200078e00ff */
[----:B------:R-:W-:Y:S01]  /*00d0*/  ISETP.NE.AND.EX P0, PT, RZ, RZ, PT, P0 ;  /* 0x000000ffff00720c */ /* 0x000fe20003f05300 */
[----:B0-----:R0:W5:Y:S02]  /*00e0*/  LDG.E.64 R12, desc[UR6][R2.64] ;  /* 0x00000006020c7981 */ /* 0x001164000c1e1b00 */
[----:B------:R-:W-:Y:S10]  /*00f0*/  @!P1 BRA `(.L_x_0) ;  /* 0x0000000400409947 */ /* 0x000ff40003800000 */
[----:B------:R-:W1:Y:S01]  /*0100*/  LDCU.64 UR4, c[0x0][0x380] ;  /* 0x00007000ff0477ac */ /* 0x000e620008000a00 */
[----:B------:R-:W-:Y:S02]  /*0110*/  LOP3.LUT R8, R5, 0x7fffffff, RZ, 0xc0, !PT ;  /* 0x7fffffff05087812 */ /* 0x000fe400078ec0ff */
[----:B------:R-:W-:-:S03]  /*0120*/  LOP3.LUT R0, R4, 0xfffffff0, RZ, 0xc0, !PT ;  /* 0xfffffff004007812 */ /* 0x000fc600078ec0ff */
[----:B------:R-:W-:Y:S02]  /*0130*/  IMAD.MOV.U32 R10, RZ, RZ, R8 ;  /* 0x000000ffff0a7224 */ /* 0x000fe400078e0008 */
[----:B------:R-:W-:Y:S01]  /*0140*/  IMAD.MOV.U32 R5, RZ, RZ, R0 ;  /* 0x000000ffff057224 */ /* 0x000fe200078e0000 */
[----:B-1----:R-:W-:-:S04]  /*0150*/  UIADD3 UR4, UP0, UPT, UR4, 0x20, URZ ;  /* 0x0000002004047890 */ /* 0x002fc8000ff1e0ff */
[----:B------:R-:W-:Y:S02]  /*0160*/  UIADD3.X UR5, UPT, UPT, URZ, UR5, URZ, UP0, !UPT ;  /* 0x00000005ff057290 */ /* 0x000fe400087fe4ff */
[----:B------:R-:W-:-:S04]  /*0170*/  IMAD.U32 R6, RZ, RZ, UR4 ;  /* 0x00000004ff067e24 */ /* 0x000fc8000f8e00ff */
[----:B------:R-:W-:-:S07]  /*0180*/  IMAD.U32 R7, RZ, RZ, UR5 ;  /* 0x00000005ff077e24 */ /* 0x000fce000f8e00ff */
.L_x_1:
[----:B------:R-:W2:Y:S02]  /*0190*/  LDG.E R11, desc[UR6][R6.64+-0x20] ;  /* 0xffffe006060b7981 */ /* 0x000ea4000c1e1900 */
[----:B--2--5:R-:W-:-:S04]  /*01a0*/  IADD3 R12, P1, PT, R11, R12, RZ ;  /* 0x0000000c0b0c7210 */ /* 0x024fc80007f3e0ff */
[----:B------:R-:W-:-:S05]  /*01b0*/  LEA.HI.X.SX32 R13, R11, R13, 0x1, P1 ;  /* 0x0000000d0b0d7211 */ /* 0x000fca00008f0eff */
[----:B------:R1:W-:Y:S04]  /*01c0*/  STG.E.64 desc[UR6][R2.64], R12 ;  /* 0x0000000c02007986 */ /* 0x0003e8000c101b06 */
[----:B------:R-:W2:Y:S02]  /*01d0*/  LDG.E R11, desc[UR6][R6.64+-0x1c] ;  /* 0xffffe406060b7981 */ /* 0x000ea4000c1e1900 */
[----:B--2---:R-:W-:-:S04]  /*01e0*/  IADD3 R14, P1, PT, R11, R12, RZ ;  /* 0x0000000c0b0e7210 */ /* 0x004fc80007f3e0ff */
[----:B------:R-:W-:-:S05]  /*01f0*/  LEA.HI.X.SX32 R15, R11, R13, 0x1, P1 ;  /* 0x0000000d0b0f7211 */ /* 0x000fca00008f0eff */
[----:B------:R2:W-:Y:S04]  /*0200*/  STG.E.64 desc[UR6][R2.64], R14 ;  /* 0x0000000e02007986 */ /* 0x0005e8000c101b06 */
[----:B------:R-:W3:Y:S02]  /*0210*/  LDG.E R11, desc[UR6][R6.64+-0x18] ;  /* 0xffffe806060b7981 */ /* 0x000ee4000c1e1900 */
[----:B---3--:R-:W-:-:S04]  /*0220*/  IADD3 R16, P1, PT, R11, R14, RZ ;  /* 0x0000000e0b107210 */ /* 0x008fc80007f3e0ff */
[----:B------:R-:W-:-:S05]  /*0230*/  LEA.HI.X.SX32 R17, R11, R15, 0x1, P1 ;  /* 0x0000000f0b117211 */ /* 0x000fca00008f0eff */
[----:B------:R3:W-:Y:S04]  /*0240*/  STG.E.64 desc[UR6][R2.64], R16 ;  /* 0x0000001002007986 */ /* 0x0007e8000c101b06 */
[----:B------:R-:W4:Y:S02]  /*0250*/  LDG.E R11, desc[UR6][R6.64+-0x14] ;  /* 0xffffec06060b7981 */ /* 0x000f24000c1e1900 */
[----:B----4-:R-:W-:-:S04]  /*0260*/  IADD3 R18, P1, PT, R11, R16, RZ ;  /* 0x000000100b127210 */ /* 0x010fc80007f3e0ff */
[----:B------:R-:W-:-:S05]  /*0270*/  LEA.HI.X.SX32 R19, R11, R17, 0x1, P1 ;  /* 0x000000110b137211 */ /* 0x000fca00008f0eff */
[----:B------:R4:W-:Y:S04]  /*0280*/  STG.E.64 desc[UR6][R2.64], R18 ;  /* 0x0000001202007986 */ /* 0x0009e8000c101b06 */
[----:B------:R-:W1:Y:S02]  /*0290*/  LDG.E R11, desc[UR6][R6.64+-0x10] ;  /* 0xfffff006060b7981 */ /* 0x000e64000c1e1900 */
[----:B-1----:R-:W-:-:S04]  /*02a0*/  IADD3 R12, P1, PT, R11, R18, RZ ;  /* 0x000000120b0c7210 */ /* 0x002fc80007f3e0ff */
        /* <DEDUP_REMOVED lines=17> */
[----:B------:R-:W-:Y:S04]  /*03c0*/  STG.E.64 desc[UR6][R2.64], R12 ;  /* 0x0000000c02007986 */ /* 0x000fe8000c101b06 */
        /* <DEDUP_REMOVED lines=24> */
[----:B------:R1:W2:Y:S02]  /*0550*/  LDG.E R13, desc[UR6][R6.64+0x1c] ;  /* 0x00001c06060d7981 */ /* 0x0002a4000c1e1900 */
[----:B-1----:R-:W-:-:S05]  /*0560*/  IADD3 R6, P2, PT, R6, 0x40, RZ ;  /* 0x0000004006067810 */ /* 0x002fca0007f5e0ff */
[----:B------:R-:W-:Y:S01]  /*0570*/  IMAD.X R7, RZ, RZ, R7, P2 ;  /* 0x000000ffff077224 */ /* 0x000fe200010e0607 */
[----:B--2---:R-:W-:-:S04]  /*0580*/  IADD3 R12, P1, PT, R13, R16, RZ ;  /* 0x000000100d0c7210 */ /* 0x004fc80007f3e0ff */
[----:B------:R-:W-:Y:S02]  /*0590*/  LEA.HI.X.SX32 R13, R13, R17, 0x1, P1 ;  /* 0x000000110d0d7211 */ /* 0x000fe400008f0eff */
[----:B------:R-:W-:-:S03]  /*05a0*/  IADD3 R5, P1, PT, R5, -0x10, RZ ;  /* 0xfffffff005057810 */ /* 0x000fc60007f3e0ff */
[----:B------:R3:W-:Y:S01]  /*05b0*/  STG.E.64 desc[UR6][R2.64], R12 ;  /* 0x0000000c02007986 */ /* 0x0007e2000c101b06 */
[----:B------:R-:W-:Y:S02]  /*05c0*/  IADD3.X R10, PT, PT, R10, -0x1, RZ, P1, !PT ;  /* 0xffffffff0a0a7810 */ /* 0x000fe40000ffe4ff */
[----:B------:R-:W-:-:S04]  /*05d0*/  ISETP.NE.U32.AND P1, PT, R5, RZ, PT ;  /* 0x000000ff0500720c */ /* 0x000fc80003f25070 */
[----:B------:R-:W-:-:S13]  /*05e0*/  ISETP.NE.AND.EX P1, PT, R10, RZ, PT, P1 ;  /* 0x000000ff0a00720c */ /* 0x000fda0003f25310 */
[----:B---3--:R-:W-:Y:S05]  /*05f0*/  @P1 BRA `(.L_x_1) ;  /* 0xfffffff800e41947 */ /* 0x008fea000383ffff */
.L_x_0:
[----:B------:R-:W-:Y:S05]  /*0600*/  @!P0 EXIT ;  /* 0x000000000000894d */ /* 0x000fea0003800000 */
[----:B------:R-:W-:Y:S02]  /*0610*/  ISETP.GE.U32.AND P1, PT, R9, 0x8, PT ;  /* 0x000000080900780c */ /* 0x000fe40003f26070 */
[----:B------:R-:W-:Y:S02]  /*0620*/  LOP3.LUT R20, R4, 0x7, RZ, 0xc0, !PT ;  /* 0x0000000704147812 */ /* 0x000fe400078ec0ff */
[----:B------:R-:W-:Y:S02]  /*0630*/  ISETP.GE.U32.AND.EX P1, PT, RZ, RZ, PT, P1 ;  /* 0x000000ffff00720c */ /* 0x000fe40003f26110 */
[----:B------:R-:W-:-:S04]  /*0640*/  ISETP.NE.U32.AND P0, PT, R20, RZ, PT ;  /* 0x000000ff1400720c */ /* 0x000fc80003f05070 */
[----:B------:R-:W-:-:S07]  /*0650*/  ISETP.NE.AND.EX P0, PT, RZ, RZ, PT, P0 ;  /* 0x000000ffff00720c */ /* 0x000fce0003f05300 */
[----:B------:R-:W-:Y:S06]  /*0660*/  @!P1 BRA `(.L_x_2) ;  /* 0x0000000000949947 */ /* 0x000fec0003800000 */
[----:B------:R-:W1:Y:S02]  /*0670*/  LDC.64 R6, c[0x0][0x380] ;  /* 0x0000e000ff067b82 */ /* 0x000e640000000a00 */
[----:B-1----:R-:W-:-:S04]  /*0680*/  LEA R6, P1, R0, R6, 0x2 ;  /* 0x0000000600067211 */ /* 0x002fc800078210ff */
[----:B------:R-:W-:-:S05]  /*0690*/  LEA.HI.X R7, R0, R7, R8, 0x2, P1 ;  /* 0x0000000700077211 */ /* 0x000fca00008f1408 */
[----:B------:R-:W2:Y:S02]  /*06a0*/  LDG.E R5, desc[UR6][R6.64] ;  /* 0x0000000606057981 */ /* 0x000ea4000c1e1900 */
[----:B--2--5:R-:W-:-:S04]  /*06b0*/  IADD3 R12, P1, PT, R5, R12, RZ ;  /* 0x0000000c050c7210 */ /* 0x024fc80007f3e0ff */
[----:B------:R-:W-:-:S05]  /*06c0*/  LEA.HI.X.SX32 R13, R5, R13, 0x1, P1 ;  /* 0x0000000d050d7211 */ /* 0x000fca00008f0eff */
[----:B------:R-:W-:Y:S04]  /*06d0*/  STG.E.64 desc[UR6][R2.64], R12 ;  /* 0x0000000c02007986 */ /* 0x000fe8000c101b06 */
[----:B------:R-:W2:Y:S02]  /*06e0*/  LDG.E R5, desc[UR6][R6.64+0x4] ;  /* 0x0000040606057981 */ /* 0x000ea4000c1e1900 */
[----:B--2---:R-:W-:-:S04]  /*06f0*/  IADD3 R10, P1, PT, R5, R12, RZ ;  /* 0x0000000c050a7210 */ /* 0x004fc80007f3e0ff */
        /* <DEDUP_REMOVED lines=22> */
[----:B------:R-:W2:Y:S02]  /*0860*/  LDG.E R13, desc[UR6][R6.64+0x1c] ;  /* 0x00001c06060d7981 */ /* 0x000ea4000c1e1900 */
[----:B--2---:R-:W-:-:S04]  /*0870*/  IADD3 R12, P1, PT, R13, R14, RZ ;  /* 0x0000000e0d0c7210 */ /* 0x004fc80007f3e0ff */
[----:B------:R-:W-:Y:S02]  /*0880*/  LEA.HI.X.SX32 R13, R13, R15, 0x1, P1 ;  /* 0x0000000f0d0d7211 */ /* 0x000fe400008f0eff */
[----:B------:R-:W-:-:S03]  /*0890*/  IADD3 R0, P1, PT, R0, 0x8, RZ ;  /* 0x0000000800007810 */ /* 0x000fc60007f3e0ff */
[----:B------:R3:W-:Y:S02]  /*08a0*/  STG.E.64 desc[UR6][R2.64], R12 ;  /* 0x0000000c02007986 */ /* 0x0007e4000c101b06 */
[----:B------:R-:W-:-:S08]  /*08b0*/  IMAD.X R8, RZ, RZ, R8, P1 ;  /* 0x000000ffff087224 */ /* 0x000fd000008e0608 */
.L_x_2:
[----:B------:R-:W-:Y:S05]  /*08c0*/  @!P0 EXIT ;  /* 0x000000000000894d */ /* 0x000fea0003800000 */
[----:B------:R-:W-:Y:S01]  /*08d0*/  ISETP.GE.U32.AND P1, PT, R20, 0x4, PT ;  /* 0x000000041400780c */ /* 0x000fe20003f26070 */
[----:B------:R-:W-:Y:S01]  /*08e0*/  IMAD.MOV.U32 R5, RZ, RZ, RZ ;  /* 0x000000ffff057224 */ /* 0x000fe200078e00ff */
[----:B------:R-:W-:Y:S02]  /*08f0*/  LOP3.LUT R4, R4, 0x3, RZ, 0xc0, !PT ;  /* 0x0000000304047812 */ /* 0x000fe400078ec0ff */
[----:B------:R-:W-:Y:S02]  /*0900*/  ISETP.GE.U32.AND.EX P1, PT, RZ, RZ, PT, P1 ;  /* 0x000000ffff00720c */ /* 0x000fe40003f26110 */
[----:B------:R-:W-:-:S04]  /*0910*/  ISETP.NE.U32.AND P0, PT, R4, RZ, PT ;  /* 0x000000ff0400720c */ /* 0x000fc80003f05070 */
[----:B------:R-:W-:-:S07]  /*0920*/  ISETP.NE.AND.EX P0, PT, R5, RZ, PT, P0 ;  /* 0x000000ff0500720c */ /* 0x000fce0003f05300 */
[----:B------:R-:W-:Y:S06]  /*0930*/  @!P1 BRA `(.L_x_3) ;  /* 0x0000000000549947 */ /* 0x000fec0003800000 */
[----:B---3--:R-:W1:Y:S02]  /*0940*/  LDC.64 R16, c[0x0][0x380] ;  /* 0x0000e000ff107b82 */ /* 0x008e640000000a00 */
[----:B-1----:R-:W-:-:S04]  /*0950*/  LEA R16, P1, R0, R16, 0x2 ;  /* 0x0000001000107211 */ /* 0x002fc800078210ff */
[----:B------:R-:W-:-:S05]  /*0960*/  LEA.HI.X R17, R0, R17, R8, 0x2, P1 ;  /* 0x0000001100117211 */ /* 0x000fca00008f1408 */
        /* <DEDUP_REMOVED lines=18> */
.L_x_3:
[----:B------:R-:W-:Y:S05]  /*0a90*/  @!P0 EXIT ;  /* 0x000000000000894d */ /* 0x000fea0003800000 */
[----:B-1----:R-:W1:Y:S02]  /*0aa0*/  LDC.64 R6, c[0x0][0x380] ;  /* 0x0000e000ff067b82 */ /* 0x002e640000000a00 */
[----:B-1----:R-:W-:-:S04]  /*0ab0*/  LEA R6, P0, R0, R6, 0x2 ;  /* 0x0000000600067211 */ /* 0x002fc800078010ff */
[----:B------:R-:W-:-:S09]  /*0ac0*/  LEA.HI.X R7, R0, R7, R8, 0x2, P0 ;  /* 0x0000000700077211 */ /* 0x000fd200000f1408 */
.L_x_4:
[----:B------:R1:W3:Y:S02]  /*0ad0*/  LDG.E R0, desc[UR6][R6.64] ;  /* 0x0000000606007981 */ /* 0x0002e4000c1e1900 */
[----:B-1----:R-:W-:-:S05]  /*0ae0*/  IADD3 R6, P1, PT, R6, 0x4, RZ ;  /* 0x0000000406067810 */ /* 0x002fca0007f3e0ff */
[----:B------:R-:W-:Y:S01]  /*0af0*/  IMAD.X R7, RZ, RZ, R7, P1 ;  /* 0x000000ffff077224 */ /* 0x000fe200008e0607 */
[----:B---3-5:R-:W-:-:S04]  /*0b00*/  IADD3 R12, P0, PT, R0, R12, RZ ;  /* 0x0000000c000c7210 */ /* 0x028fc80007f1e0ff */
[----:B------:R-:W-:Y:S02]  /*0b10*/  LEA.HI.X.SX32 R13, R0, R13, 0x1, P0 ;  /* 0x0000000d000d7211 */ /* 0x000fe400000f0eff */
[----:B------:R-:W-:-:S03]  /*0b20*/  IADD3 R4, P0, PT, R4, -0x1, RZ ;  /* 0xffffffff04047810 */ /* 0x000fc60007f1e0ff */
[----:B------:R1:W-:Y:S01]  /*0b30*/  STG.E.64 desc[UR6][R2.64], R12 ;  /* 0x0000000c02007986 */ /* 0x0003e2000c101b06 */
[----:B------:R-:W-:Y:S02]  /*0b40*/  IADD3.X R5, PT, PT, R5, -0x1, RZ, P0, !PT ;  /* 0xffffffff05057810 */ /* 0x000fe400007fe4ff */
[----:B------:R-:W-:-:S04]  /*0b50*/  ISETP.NE.U32.AND P0, PT, R4, RZ, PT ;  /* 0x000000ff0400720c */ /* 0x000fc80003f05070 */
[----:B------:R-:W-:-:S13]  /*0b60*/  ISETP.NE.AND.EX P0, PT, R5, RZ, PT, P0 ;  /* 0x000000ff0500720c */ /* 0x000fda0003f05300 */
[----:B-1----:R-:W-:Y:S05]  /*0b70*/  @P0 BRA `(.L_x_4) ;  /* 0xfffffffc00d40947 */ /* 0x002fea000383ffff */
[----:B------:R-:W-:Y:S05]  /*0b80*/  EXIT ;  /* 0x000000000000794d */ /* 0x000fea0003800000 */
.L_x_5:
[----:B------:R-:W-:-:S00]  /*0b90*/  BRA `(.L_x_5) ;  /* 0xfffffffc00fc7947 */ /* 0x000fc0000383ffff */
[----:B------:R-:W-:-:S00]  /*0ba0*/  NOP ;  /* 0x0000000000007918 */ /* 0x000fc00000000000 */
        /* <DEDUP_REMOVED lines=13> */
.L_x_28:


//--------------------- .text._Z24parallelNeedleSimulationdPill --------------------------
	.section	.text._Z24parallelNeedleSimulationdPill,"ax",@progbits
	.align	128
        .global         _Z24parallelNeedleSimulationdPill
        .type           _Z24parallelNeedleSimulationdPill,@function
        .size           _Z24parallelNeedleSimulationdPill,(.L_x_27 - _Z24parallelNeedleSimulationdPill)
        .other          _Z24parallelNeedleSimulationdPill,@"STO_CUDA_ENTRY STV_DEFAULT"
_Z24parallelNeedleSimulationdPill:
.text._Z24parallelNeedleSimulationdPill:
[----:B------:R-:W0:Y:S01]  /*0000*/  LDC R1, c[0x0][0x37c] ;  /* 0x0000df00ff017b82 */ /* 0x000e220000000800 */
[----:B------:R-:W1:Y:S01]  /*0010*/  S2R R0, SR_TID.X ;  /* 0x0000000000007919 */ /* 0x000e620000002100 */
[----:B------:R-:W2:Y:S01]  /*0020*/  LDCU UR5, c[0x0][0x374] ;  /* 0x00006e80ff0577ac */ /* 0x000ea20008000800 */
[----:B0-----:R-:W-:Y:S01]  /*0030*/  VIADD R1, R1, 0xffffffa8 ;  /* 0xffffffa801017836 */ /* 0x001fe20000000000 */
[----:B------:R-:W1:Y:S01]  /*0040*/  S2R R9, SR_CTAID.Z ;  /* 0x0000000000097919 */ /* 0x000e620000002700 */
[----:B------:R-:W0:Y:S01]  /*0050*/  LDCU UR4, c[0x0][0x378] ;  /* 0x00006f00ff0477ac */ /* 0x000e220008000800 */
[----:B------:R-:W3:Y:S01]  /*0060*/  S2R R3, SR_CTAID.Y ;  /* 0x0000000000037919 */ /* 0x000ee20000002600 */
[----:B------:R-:W0:Y:S01]  /*0070*/  LDCU UR6, c[0x0][0x360] ;  /* 0x00006c00ff0677ac */ /* 0x000e220008000800 */
[----:B------:R-:W2:Y:S01]  /*0080*/  S2R R2, SR_CTAID.X ;  /* 0x0000000000027919 */ /* 0x000ea20000002500 */
[----:B------:R-:W4:Y:S01]  /*0090*/  LDCU UR7, c[0x0][0x364] ;  /* 0x00006c80ff0777ac */ /* 0x000f220008000800 */
[----:B------:R-:W4:Y:S01]  /*00a0*/  S2R R5, SR_TID.Y ;  /* 0x0000000000057919 */ /* 0x000f220000002200 */
[----:B------:R-:W5:Y:S01]  /*00b0*/  LDCU.64 UR8, c[0x0][0x390] ;  /* 0x00007200ff0877ac */ /* 0x000f620008000a00 */
[----:B------:R-:W5:Y:S01]  /*00c0*/  S2R R7, SR_TID.Z ;  /* 0x0000000000077919 */ /* 0x000f620000002300 */
[----:B0-----:R-:W-:-:S02]  /*00d0*/  UIMAD UR4, UR4, UR6, URZ ;  /* 0x00000006040472a4 */ /* 0x001fc4000f8e02ff */
[----:B-1----:R-:W-:Y:S01]  /*00e0*/  IMAD R0, R9, UR6, R0 ;  /* 0x0000000609007c24 */ /* 0x002fe2000f8e0200 */
[----:B------:R-:W5:Y:S03]  /*00f0*/  LDCU UR6, c[0x0][0x368] ;  /* 0x00006d00ff0677ac */ /* 0x000f660008000800 */
[----:B---3--:R-:W-:Y:S02]  /*0100*/  IMAD R3, R3, UR4, R0 ;  /* 0x0000000403037c24 */ /* 0x008fe4000f8e0200 */
[----:B--2---:R-:W-:-:S04]  /*0110*/  IMAD R0, R2, UR5, RZ ;  /* 0x0000000502007c24 */ /* 0x004fc8000f8e02ff */
[----:B------:R-:W-:-:S04]  /*0120*/  IMAD R0, R0, UR4, R3 ;  /* 0x0000000400007c24 */ /* 0x000fc8000f8e0203 */
[----:B----4-:R-:W-:-:S04]  /*0130*/  IMAD R0, R0, UR7, R5 ;  /* 0x0000000700007c24 */ /* 0x010fc8000f8e0205 */
[----:B-----5:R-:W-:-:S05]  /*0140*/  IMAD R2, R0, UR6, R7 ;  /* 0x0000000600027c24 */ /* 0x020fca000f8e0207 */
[----:B------:R-:W-:-:S04]  /*0150*/  ISETP.GE.U32.AND P0, PT, R2, UR8, PT ;  /* 0x0000000802007c0c */ /* 0x000fc8000bf06070 */
[----:B------:R-:W-:-:S13]  /*0160*/  ISETP.GE.AND.EX P0, PT, RZ, UR9, PT, P0 ;  /* 0x00000009ff007c0c */ /* 0x000fda000bf06300 */
[----:B------:R-:W-:Y:S05]  /*0170*/  @P0 EXIT ;  /* 0x000000000000094d */ /* 0x000fea0003800000 */
[----:B------:R-:W0:Y:S02]  /*0180*/  LDCU.64 UR4, c[0x0][0x398] ;  /* 0x00007300ff0477ac */ /* 0x000e240008000a00 */
[----:B0-----:R-:W-:-:S05]  /*0190*/  IADD3 R13, P0, PT, R2, UR4, RZ ;  /* 0x00000004020d7c10 */ /* 0x001fca000ff1e0ff */
[----:B------:R-:W-:Y:S01]  /*01a0*/  IMAD.X R15, RZ, RZ, UR5, P0 ;  /* 0x00000005ff0f7e24 */ /* 0x000fe200080e06ff */
[----:B------:R-:W-:-:S06]  /*01b0*/  CS2R R4, SR_CLOCKLO ;  /* 0x0000000000047805 */ /* 0x000fcc0000015000 */
[----:B------:R-:W-:-:S05]  /*01c0*/  IADD3 R0, P0, PT, R4, R13, RZ ;  /* 0x0000000d04007210 */ /* 0x000fca0007f1e0ff */
[----:B------:R-:W-:Y:S01]  /*01d0*/  IMAD.X R3, R5, 0x1, R15, P0 ;  /* 0x0000000105037824 */ /* 0x000fe200000e060f */
[----:B------:R-:W-:Y:S02]  /*01e0*/  CS2R R10, SR_CLOCKLO ;  /* 0x00000000000a7805 */ /* 0x000fe40000015000 */
[----:B------:R-:W-:Y:S01]  /*01f0*/  LOP3.LUT R0, R0, 0xaad26b49, RZ, 0x3c, !PT ;  /* 0xaad26b4900007812 */ /* 0x000fe200078e3cff */
[----:B------:R-:W0:Y:S01]  /*0200*/  LDCU.64 UR6, c[0x0][0x358] ;  /* 0x00006b00ff0677ac */ /* 0x000e220008000a00 */
[----:B------:R-:W-:Y:S01]  /*0210*/  LOP3.LUT R3, R3, 0xf7dcefdd, RZ, 0x3c, !PT ;  /* 0xf7dcefdd03037812 */ /* 0x000fe200078e3cff */
[----:B------:R-:W-:Y:S02]  /*0220*/  BSSY.RECONVERGENT B0, `(.L_x_6) ;  /* 0x0000263000007945 */ /* 0x000fe40003800200 */
[----:B------:R-:W-:Y:S02]  /*0230*/  IMAD R0, R0, 0x4182bed5, RZ ;  /* 0x4182bed500007824 */ /* 0x000fe400078e02ff */
[----:B------:R-:W-:-:S02]  /*0240*/  IMAD R3, R3, -0x658354e5, RZ ;  /* 0x9a7cab1b03037824 */ /* 0x000fc400078e02ff */
[C---:B------:R-:W-:Y:S01]  /*0250*/  VIADD R7, R0.reuse, 0x583f19 ;  /* 0x00583f1900077836 */ /* 0x040fe20000000000 */
[C---:B------:R-:W-:Y:S01]  /*0260*/  LOP3.LUT R8, R0.reuse, 0x159a55e5, RZ, 0x3c, !PT ;  /* 0x159a55e500087812 */ /* 0x040fe200078e3cff */
[C---:B------:R-:W-:Y:S01]  /*0270*/  VIADD R5, R0.reuse, 0x75bcd15 ;  /* 0x075bcd1500057836 */ /* 0x040fe20000000000 */
[----:B------:R-:W-:Y:S01]  /*0280*/  IADD3 R4, PT, PT, R0, 0x64f0c9, R3 ;  /* 0x0064f0c900047810 */ /* 0x000fe20007ffe003 */
[C---:B------:R-:W-:Y:S01]  /*0290*/  VIADD R9, R3.reuse, 0x1f123bb5 ;  /* 0x1f123bb503097836 */ /* 0x040fe20000000000 */
[----:B------:R-:W-:Y:S02]  /*02a0*/  LOP3.LUT R6, R3, 0x5491333, RZ, 0x3c, !PT ;  /* 0x0549133303067812 */ /* 0x000fe400078e3cff */
[----:B------:R-:W-:Y:S01]  /*02b0*/  IADD3 R0, P0, PT, R10, R13, RZ ;  /* 0x0000000d0a007210 */ /* 0x000fe20007f1e0ff */
[----:B------:R1:W-:Y:S04]  /*02c0*/  STL.64 [R1], R4 ;  /* 0x0000000401007387 */ /* 0x0003e80000100a00 */
[----:B------:R1:W-:Y:S01]  /*02d0*/  STL.64 [R1+0x8], R8 ;  /* 0x0000080801007387 */ /* 0x0003e20000100a00 */
[----:B------:R-:W-:Y:S01]  /*02e0*/  IMAD.X R3, R11, 0x1, R15, P0 ;  /* 0x000000010b037824 */ /* 0x000fe200000e060f */
[----:B------:R-:W-:-:S02]  /*02f0*/  ISETP.NE.U32.AND P0, PT, R0, RZ, PT ;  /* 0x000000ff0000720c */ /* 0x000fc40003f05070 */
[----:B------:R1:W-:Y:S02]  /*0300*/  STL.64 [R1+0x10], R6 ;  /* 0x0000100601007387 */ /* 0x0003e40000100a00 */
[----:B------:R-:W-:-:S13]  /*0310*/  ISETP.NE.AND.EX P0, PT, R3, RZ, PT, P0 ;  /* 0x000000ff0300720c */ /* 0x000fda0003f05300 */
[----:B01----:R-:W-:Y:S05]  /*0320*/  @!P0 BRA `(.L_x_7) ;  /* 0x0000002400488947 */ /* 0x003fea0003800000 */
[----:B------:R-:W-:Y:S02]  /*0330*/  IMAD.MOV.U32 R13, RZ, RZ, R3 ;  /* 0x000000ffff0d7224 */ /* 0x000fe400078e0003 */
[----:B------:R-:W-:Y:S02]  /*0340*/  IMAD.MOV.U32 R12, RZ, RZ, R0 ;  /* 0x000000ffff0c7224 */ /* 0x000fe400078e0000 */
[----:B------:R-:W-:-:S07]  /*0350*/  IMAD.MOV.U32 R3, RZ, RZ, RZ ;  /* 0x000000ffff037224 */ /* 0x000fce00078e00ff */
.L_x_16:
[----:B------:R-:W-:Y:S01]  /*0360*/  LOP3.LUT R0, R12, 0x3, RZ, 0xc0, !PT ;  /* 0x000000030c007812 */ /* 0x000fe200078ec0ff */
[----:B------:R-:W-:Y:S03]  /*0370*/  BSSY.RECONVERGENT B1, `(.L_x_8) ;  /* 0x0000247000017945 */ /* 0x000fe60003800200 */
[----:B------:R-:W-:-:S04]  /*0380*/  ISETP.NE.U32.AND P0, PT, R0, RZ, PT ;  /* 0x000000ff0000720c */ /* 0x000fc80003f05070 */
[----:B------:R-:W-:-:S13]  /*0390*/  ISETP.NE.AND.EX P0, PT, RZ, RZ, PT, P0 ;  /* 0x000000ffff00720c */ /* 0x000fda0003f05300 */
[----:B0-----:R-:W-:Y:S05]  /*03a0*/  @!P0 BRA `(.L_x_9) ;  /* 0x00000024000c8947 */ /* 0x001fea0003800000 */
[----:B------:R-:W0:Y:S01]  /*03b0*/  LDC.64 R10, c[0x4][RZ] ;  /* 0x01000000ff0a7b82 */ /* 0x000e220000000a00 */
[----:B------:R-:W-:Y:S01]  /*03c0*/  IMAD.MOV.U32 R0, RZ, RZ, RZ ;  /* 0x000000ffff007224 */ /* 0x000fe200078e00ff */
[----:B------:R-:W-:Y:S02]  /*03d0*/  CS2R R6, SRZ ;  /* 0x0000000000067805 */ /* 0x000fe4000001ff00 */
[----:B------:R-:W-:Y:S01]  /*03e0*/  CS2R R8, SRZ ;  /* 0x0000000000087805 */ /* 0x000fe2000001ff00 */
[----:B------:R-:W-:Y:S02]  /*03f0*/  IMAD.MOV.U32 R5, RZ, RZ, RZ ;  /* 0x000000ffff057224 */ /* 0x000fe400078e00ff */
[----:B0-----:R-:W-:-:S07]  /*0400*/  IMAD.WIDE.U32 R10, R3, 0xc80, R10 ;  /* 0x00000c80030a7825 */ /* 0x001fce00078e000a */
.L_x_11:
[----:B------:R-:W-:-:S06]  /*0410*/  IMAD R16, R0, 0x4, R1 ;  /* 0x0000000400107824 */ /* 0x000fcc00078e0201 */
[----:B------:R-:W5:Y:S01]  /*0420*/  LDL R16, [R16+0x4] ;  /* 0x0000040010107983 */ /* 0x000f620000100800 */
[----:B------:R-:W-:-:S05]  /*0430*/  UMOV UR4, URZ ;  /* 0x000000ff00047c82 */ /* 0x000fca0008000000 */
.L_x_10:
[----:B-----5:R-:W-:Y:S01]  /*0440*/  SHF.R.U32.HI R21, RZ, UR4, R16 ;  /* 0x00000004ff157c19 */ /* 0x020fe20008011610 */
[----:B------:R-:W-:-:S03]  /*0450*/  IMAD.SHL.U32 R14, R0, 0x20, RZ ;  /* 0x00000020000e7824 */ /* 0x000fc600078e00ff */
[----:B------:R-:W-:Y:S01]  /*0460*/  LOP3.LUT R15, R21, 0x1, RZ, 0xc0, !PT ;  /* 0x00000001150f7812 */ /* 0x000fe200078ec0ff */
[----:B------:R-:W-:-:S03]  /*0470*/  VIADD R14, R14, UR4 ;  /* 0x000000040e0e7c36 */ /* 0x000fc60008000000 */
[----:B------:R-:W-:Y:S01]  /*0480*/  ISETP.NE.U32.AND P0, PT, R15, 0x1, PT ;  /* 0x000000010f00780c */ /* 0x000fe20003f05070 */
[----:B------:R-:W-:-:S03]  /*0490*/  IMAD R15, R14, 0x5, RZ ;  /* 0x000000050e0f7824 */ /* 0x000fc600078e02ff */
[----:B------:R-:W-:Y:S01]  /*04a0*/  R2P PR, R21, 0x7e ;  /* 0x0000007e15007804 */ /* 0x000fe20000000000 */
[----:B------:R-:W-:-:S08]  /*04b0*/  IMAD.WIDE.U32 R14, R15, 0x4, R10 ;  /* 0x000000040f0e7825 */ /* 0x000fd000078e000a */
[----:B------:R-:W2:Y:S04]  /*04c0*/  @!P0 LDG.E R20, desc[UR6][R14.64+0x10] ;  /* 0x000010060e148981 */ /* 0x000ea8000c1e1900 */
[----:B------:R-:W3:Y:S04]  /*04d0*/  @P1 LDG.E R22, desc[UR6][R14.64+0x24] ;  /* 0x000024060e161981 */ /* 0x000ee8000c1e1900 */
[----:B------:R-:W4:Y:S04]  /*04e0*/  @P2 LDG.E R24, desc[UR6][R14.64+0x38] ;  /* 0x000038060e182981 */ /* 0x000f28000c1e1900 */
[----:B------:R-:W4:Y:S04]  /*04f0*/  @P3 LDG.E R26, desc[UR6][R14.64+0x4c] ;  /* 0x00004c060e1a3981 */ /* 0x000f28000c1e1900 */
[----:B------:R-:W4:Y:S04]  /*0500*/  @P4 LDG.E R28, desc[UR6][R14.64+0x60] ;  /* 0x000060060e1c4981 */ /* 0x000f28000c1e1900 */
[----:B------:R-:W4:Y:S04]  /*0510*/  @!P0 LDG.E R18, desc[UR6][R14.64] ;  /* 0x000000060e128981 */ /* 0x000f28000c1e1900 */
[----:B------:R-:W4:Y:S04]  /*0520*/  @!P0 LDG.E R17, desc[UR6][R14.64+0x4] ;  /* 0x000004060e118981 */ /* 0x000f28000c1e1900 */
[----:B------:R-:W4:Y:S04]  /*0530*/  @P5 LDG.E R19, desc[UR6][R14.64+0x74] ;  /* 0x000074060e135981 */ /* 0x000f28000c1e1900 */
[----:B------:R-:W4:Y:S04]  /*0540*/  @P1 LDG.E R23, desc[UR6][R14.64+0x20] ;  /* 0x000020060e171981 */ /* 0x000f28000c1e1900 */
[----:B------:R-:W4:Y:S01]  /*0550*/  @P3 LDG.E R25, desc[UR6][R14.64+0x48] ;  /* 0x000048060e193981 */ /* 0x000f22000c1e1900 */
[----:B--2---:R-:W-:-:S03]  /*0560*/  @!P0 LOP3.LUT R7, R7, R20, RZ, 0x3c, !PT ;  /* 0x0000001407078212 */ /* 0x004fc600078e3cff */
[----:B------:R-:W2:Y:S01]  /*0570*/  @P1 LDG.E R20, desc[UR6][R14.64+0x14] ;  /* 0x000014060e141981 */ /* 0x000ea2000c1e1900 */
[----:B---3--:R-:W-:-:S03]  /*0580*/  @P1 LOP3.LUT R7, R7, R22, RZ, 0x3c, !PT ;  /* 0x0000001607071212 */ /* 0x008fc600078e3cff */
[----:B------:R-:W3:Y:S01]  /*0590*/  @P1 LDG.E R22, desc[UR6][R14.64+0x1c] ;  /* 0x00001c060e161981 */ /* 0x000ee2000c1e1900 */
[----:B----4-:R-:W-:-:S03]  /*05a0*/  @P2 LOP3.LUT R7, R7, R24, RZ, 0x3c, !PT ;  /* 0x0000001807072212 */ /* 0x010fc600078e3cff */
[----:B------:R-:W4:Y:S01]  /*05b0*/  @P2 LDG.E R24, desc[UR6][R14.64+0x28] ;  /* 0x000028060e182981 */ /* 0x000f22000c1e1900 */
[----:B------:R-:W-:-:S03]  /*05c0*/  @P3 LOP3.LUT R7, R7, R26, RZ, 0x3c, !PT ;  /* 0x0000001a07073212 */ /* 0x000fc600078e3cff */
[----:B------:R-:W3:Y:S01]  /*05d0*/  @P6 LDG.E R26, desc[UR6][R14.64+0x88] ;  /* 0x000088060e1a6981 */ /* 0x000ee2000c1e1900 */
[----:B------:R-:W-:Y:S02]  /*05e0*/  @P4 LOP3.LUT R7, R7, R28, RZ, 0x3c, !PT ;  /* 0x0000001c07074212 */ /* 0x000fe400078e3cff */
[----:B------:R-:W-:Y:S02]  /*05f0*/  @!P0 LOP3.LUT R5, R5, R18, RZ, 0x3c, !PT ;  /* 0x0000001205058212 */ /* 0x000fe400078e3cff */
[----:B------:R-:W3:Y:S01]  /*0600*/  @!P0 LDG.E R18, desc[UR6][R14.64+0x8] ;  /* 0x000008060e128981 */ /* 0x000ee2000c1e1900 */
[----:B------:R-:W-:-:S03]  /*0610*/  @!P0 LOP3.LUT R8, R8, R17, RZ, 0x3c, !PT ;  /* 0x0000001108088212 */ /* 0x000fc600078e3cff */
[----:B------:R-:W3:Y:S01]  /*0620*/  @!P0 LDG.E R17, desc[UR6][R14.64+0xc] ;  /* 0x00000c060e118981 */ /* 0x000ee2000c1e1900 */
[----:B------:R-:W-:-:S03]  /*0630*/  @P5 LOP3.LUT R7, R7, R19, RZ, 0x3c, !PT ;  /* 0x0000001307075212 */ /* 0x000fc600078e3cff */
[----:B------:R-:W3:Y:S01]  /*0640*/  @P1 LDG.E R19, desc[UR6][R14.64+0x18] ;  /* 0x000018060e131981 */ /* 0x000ee2000c1e1900 */
[----:B--2---:R-:W-:-:S03]  /*0650*/  @P1 LOP3.LUT R5, R5, R20, RZ, 0x3c, !PT ;  /* 0x0000001405051212 */ /* 0x004fc600078e3cff */
[----:B------:R-:W2:Y:S01]  /*0660*/  @P3 LDG.E R20, desc[UR6][R14.64+0x3c] ;  /* 0x00003c060e143981 */ /* 0x000ea2000c1e1900 */
[----:B----4-:R-:W-:-:S03]  /*0670*/  @P2 LOP3.LUT R5, R5, R24, RZ, 0x3c, !PT ;  /* 0x0000001805052212 */ /* 0x010fc600078e3cff */
[----:B------:R-:W4:Y:S01]  /*0680*/  @P4 LDG.E R24, desc[UR6][R14.64+0x50] ;  /* 0x000050060e184981 */ /* 0x000f22000c1e1900 */
[----:B---3--:R-:W-:-:S03]  /*0690*/  @!P0 LOP3.LUT R9, R9, R18, RZ, 0x3c, !PT ;  /* 0x0000001209098212 */ /* 0x008fc600078e3cff */
[----:B------:R-:W3:Y:S01]  /*06a0*/  @P2 LDG.E R18, desc[UR6][R14.64+0x30] ;  /* 0x000030060e122981 */ /* 0x000ee2000c1e1900 */
[----:B------:R-:W-:-:S03]  /*06b0*/  @!P0 LOP3.LUT R6, R6, R17, RZ, 0x3c, !PT ;  /* 0x0000001106068212 */ /* 0x000fc600078e3cff */
[----:B------:R-:W3:Y:S01]  /*06c0*/  @P2 LDG.E R17, desc[UR6][R14.64+0x2c] ;  /* 0x00002c060e112981 */ /* 0x000ee2000c1e1900 */
[----:B------:R-:W-:-:S03]  /*06d0*/  @P1 LOP3.LUT R8, R8, R19, RZ, 0x3c, !PT ;  /* 0x0000001308081212 */ /* 0x000fc600078e3cff */
[----:B------:R-:W3:Y:S01]  /*06e0*/  @P2 LDG.E R19, desc[UR6][R14.64+0x34] ;  /* 0x000034060e132981 */ /* 0x000ee2000c1e1900 */
[----:B------:R-:W-:Y:S02]  /*06f0*/  @P1 LOP3.LUT R9, R9, R22, RZ, 0x3c, !PT ;  /* 0x0000001609091212 */ /* 0x000fe400078e3cff */
[----:B------:R-:W-:Y:S01]  /*0700*/  @P1 LOP3.LUT R6, R6, R23, RZ, 0x3c, !PT ;  /* 0x0000001706061212 */ /* 0x000fe200078e3cff */
[----:B------:R-:W3:Y:S04]  /*0710*/  @P3 LDG.E R22, desc[UR6][R14.64+0x44] ;  /* 0x000044060e163981 */ /* 0x000ee8000c1e1900 */
[----:B------:R-:W3:Y:S01]  /*0720*/  @P3 LDG.E R23, desc[UR6][R14.64+0x40] ;  /* 0x000040060e173981 */ /* 0x000ee2000c1e1900 */
[----:B--2---:R-:W-:-:S03]  /*0730*/  @P3 LOP3.LUT R5, R5, R20, RZ, 0x3c, !PT ;  /* 0x0000001405053212 */ /* 0x004fc600078e3cff */
[----:B------:R-:W2:Y:S01]  /*0740*/  @P5 LDG.E R20, desc[UR6][R14.64+0x64] ;  /* 0x000064060e145981 */ /* 0x000ea2000c1e1900 */
[----:B----4-:R-:W-:-:S03]  /*0750*/  @P4 LOP3.LUT R5, R5, R24, RZ, 0x3c, !PT ;  /* 0x0000001805054212 */ /* 0x010fc600078e3cff */
[----:B------:R-:W4:Y:S01]  /*0760*/  @P6 LDG.E R24, desc[UR6][R14.64+0x78] ;  /* 0x000078060e186981 */ /* 0x000f22000c1e1900 */
[----:B---3--:R-:W-:-:S03]  /*0770*/  @P2 LOP3.LUT R9, R9, R18, RZ, 0x3c, !PT ;  /* 0x0000001209092212 */ /* 0x008fc600078e3cff */
[----:B------:R-:W3:Y:S01]  /*0780*/  @P4 LDG.E R18, desc[UR6][R14.64+0x58] ;  /* 0x000058060e124981 */ /* 0x000ee2000c1e1900 */
[----:B------:R-:W-:-:S03]  /*0790*/  @P2 LOP3.LUT R8, R8, R17, RZ, 0x3c, !PT ;  /* 0x0000001108082212 */ /* 0x000fc600078e3cff */
[----:B------:R-:W3:Y:S01]  /*07a0*/  @P4 LDG.E R17, desc[UR6][R14.64+0x54] ;  /* 0x000054060e114981 */ /* 0x000ee2000c1e1900 */
[----:B------:R-:W-:-:S03]  /*07b0*/  @P2 LOP3.LUT R6, R6, R19, RZ, 0x3c, !PT ;  /* 0x0000001306062212 */ /* 0x000fc600078e3cff */
[----:B------:R-:W3:Y:S01]  /*07c0*/  @P4 LDG.E R19, desc[UR6][R14.64+0x5c] ;  /* 0x00005c060e134981 */ /* 0x000ee2000c1e1900 */
[----:B------:R-:W-:Y:S02]  /*07d0*/  @P3 LOP3.LUT R9, R9, R22, RZ, 0x3c, !PT ;  /* 0x0000001609093212 */ /* 0x000fe400078e3cff */
[----:B------:R-:W-:Y:S01]  /*07e0*/  @P3 LOP3.LUT R6, R6, R25, RZ, 0x3c, !PT ;  /* 0x0000001906063212 */ /* 0x000fe200078e3cff */
[----:B------:R-:W3:Y:S01]  /*07f0*/  @P5 LDG.E R22, desc[UR6][R14.64+0x6c] ;  /* 0x00006c060e165981 */ /* 0x000ee2000c1e1900 */
[----:B------:R-:W-:-:S03]  /*0800*/  @P3 LOP3.LUT R8, R8, R23, RZ, 0x3c, !PT ;  /* 0x0000001708083212 */ /* 0x000fc600078e3cff */
[----:B------:R-:W3:Y:S04]  /*0810*/  @P5 LDG.E R23, desc[UR6][R14.64+0x68] ;  /* 0x000068060e175981 */ /* 0x000ee8000c1e1900 */
[----:B------:R-:W3:Y:S01]  /*0820*/  @P5 LDG.E R25, desc[UR6][R14.64+0x70] ;  /* 0x000070060e195981 */ /* 0x000ee2000c1e1900 */
[----:B------:R-:W-:Y:S02]  /*0830*/  LOP3.LUT P0, RZ, R21, 0x80, RZ, 0xc0, !PT ;  /* 0x0000008015ff7812 */ /* 0x000fe4000780c0ff */
[----:B--2---:R-:W-:-:S11]  /*0840*/  @P5 LOP3.LUT R5, R5, R20, RZ, 0x3c, !PT ;  /* 0x0000001405055212 */ /* 0x004fd600078e3cff */
        /* <DEDUP_REMOVED lines=15> */
[----:B------:R-:W-:Y:S02]  /*0940*/  @P6 LOP3.LUT R7, R7, R26, RZ, 0x3c, !PT ;  /* 0x0000001a07076212 */ /* 0x000fe400078e3cff */
[----:B--2---:R-:W-:Y:S02]  /*0950*/  @P0 LOP3.LUT R5, R5, R20, RZ, 0x3c, !PT ;  /* 0x0000001405050212 */ /* 0x004fe400078e3cff */
[----:B----4-:R-:W-:Y:S02]  /*0960*/  @P0 LOP3.LUT R7, R7, R24, RZ, 0x3c, !PT ;  /* 0x0000001807070212 */ /* 0x010fe400078e3cff */
[----:B---3--:R-:W-:Y:S02]  /*0970*/  @P6 LOP3.LUT R9, R9, R18, RZ, 0x3c, !PT ;  /* 0x0000001209096212 */ /* 0x008fe400078e3cff */
[----:B------:R-:W-:Y:S02]  /*0980*/  @P6 LOP3.LUT R8, R8, R17, RZ, 0x3c, !PT ;  /* 0x0000001108086212 */ /* 0x000fe400078e3cff */
[----:B------:R-:W-:-:S02]  /*0990*/  @P6 LOP3.LUT R6, R6, R19, RZ, 0x3c, !PT ;  /* 0x0000001306066212 */ /* 0x000fc400078e3cff */
[----:B------:R-:W-:Y:S02]  /*09a0*/  @P0 LOP3.LUT R9, R9, R22, RZ, 0x3c, !PT ;  /* 0x0000001609090212 */ /* 0x000fe400078e3cff */
[----:B------:R-:W-:Y:S02]  /*09b0*/  @P0 LOP3.LUT R8, R8, R23, RZ, 0x3c, !PT ;  /* 0x0000001708080212 */ /* 0x000fe400078e3cff */
[----:B------:R-:W-:Y:S02]  /*09c0*/  @P0 LOP3.LUT R6, R6, R25, RZ, 0x3c, !PT ;  /* 0x0000001906060212 */ /* 0x000fe400078e3cff */
[----:B------:R-:W-:-:S13]  /*09d0*/  R2P PR, R21.B1, 0x7f ;  /* 0x0000007f15007804 */ /* 0x000fda0000001000 */
[----:B------:R-:W2:Y:S04]  /*09e0*/  @P0 LDG.E R18, desc[UR6][R14.64+0xa0] ;  /* 0x0000a0060e120981 */ /* 0x000ea8000c1e1900 */
[----:B------:R-:W3:Y:S04]  /*09f0*/  @P0 LDG.E R17, desc[UR6][R14.64+0xa4] ;  /* 0x0000a4060e110981 */ /* 0x000ee8000c1e1900 */
[----:B------:R-:W4:Y:S04]  /*0a00*/  @P0 LDG.E R20, desc[UR6][R14.64+0xa8] ;  /* 0x0000a8060e140981 */ /* 0x000f28000c1e1900 */
[----:B------:R-:W4:Y:S04]  /*0a10*/  @P0 LDG.E R19, desc[UR6][R14.64+0xac] ;  /* 0x0000ac060e130981 */ /* 0x000f28000c1e1900 */
[----:B------:R-:W4:Y:S04]  /*0a20*/  @P0 LDG.E R22, desc[UR6][R14.64+0xb0] ;  /* 0x0000b0060e160981 */ /* 0x000f28000c1e1900 */
[----:B------:R-:W4:Y:S04]  /*0a30*/  @P1 LDG.E R24, desc[UR6][R14.64+0xb4] ;  /* 0x0000b4060e181981 */ /* 0x000f28000c1e1900 */
[----:B------:R-:W4:Y:S04]  /*0a40*/  @P1 LDG.E R26, desc[UR6][R14.64+0xbc] ;  /* 0x0000bc060e1a1981 */ /* 0x000f28000c1e1900 */
[----:B------:R-:W4:Y:S04]  /*0a50*/  @P1 LDG.E R23, desc[UR6][R14.64+0xb8] ;  /* 0x0000b8060e171981 */ /* 0x000f28000c1e1900 */
[----:B------:R-:W4:Y:S04]  /*0a60*/  @P1 LDG.E R28, desc[UR6][R14.64+0xc4] ;  /* 0x0000c4060e1c1981 */ /* 0x000f28000c1e1900 */
[----:B------:R-:W4:Y:S01]  /*0a70*/  @P1 LDG.E R25, desc[UR6][R14.64+0xc0] ;  /* 0x0000c0060e191981 */ /* 0x000f22000c1e1900 */
[----:B--2---:R-:W-:-:S03]  /*0a80*/  @P0 LOP3.LUT R5, R5, R18, RZ, 0x3c, !PT ;  /* 0x0000001205050212 */ /* 0x004fc600078e3cff */
[----:B------:R-:W2:Y:S01]  /*0a90*/  @P2 LDG.E R18, desc[UR6][R14.64+0xc8] ;  /* 0x0000c8060e122981 */ /* 0x000ea2000c1e1900 */
[----:B---3--:R-:W-:-:S03]  /*0aa0*/  @P0 LOP3.LUT R8, R8, R17, RZ, 0x3c, !PT ;  /* 0x0000001108080212 */ /* 0x008fc600078e3cff */
[----:B------:R-:W3:Y:S01]  /*0ab0*/  @P2 LDG.E R17, desc[UR6][R14.64+0xcc] ;  /* 0x0000cc060e112981 */ /* 0x000ee2000c1e1900 */
[----:B----4-:R-:W-:-:S03]  /*0ac0*/  @P0 LOP3.LUT R9, R9, R20, RZ, 0x3c, !PT ;  /* 0x0000001409090212 */ /* 0x010fc600078e3cff */
[----:B------:R-:W4:Y:S01]  /*0ad0*/  @P3 LDG.E R20, desc[UR6][R14.64+0xec] ;  /* 0x0000ec060e143981 */ /* 0x000f22000c1e1900 */
[----:B------:R-:W-:-:S03]  /*0ae0*/  @P0 LOP3.LUT R6, R6, R19, RZ, 0x3c, !PT ;  /* 0x0000001306060212 */ /* 0x000fc600078e3cff */
[----:B------:R-:W4:Y:S01]  /*0af0*/  @P2 LDG.E R19, desc[UR6][R14.64+0xd4] ;  /* 0x0000d4060e132981 */ /* 0x000f22000c1e1900 */
[----:B------:R-:W-:Y:S02]  /*0b00*/  @P0 LOP3.LUT R7, R7, R22, RZ, 0x3c, !PT ;  /* 0x0000001607070212 */ /* 0x000fe400078e3cff */
[----:B------:R-:W-:Y:S01]  /*0b10*/  LOP3.LUT P0, RZ, R21, 0x8000, RZ, 0xc0, !PT ;  /* 0x0000800015ff7812 */ /* 0x000fe2000780c0ff */
[----:B------:R-:W4:Y:S01]  /*0b20*/  @P2 LDG.E R22, desc[UR6][R14.64+0xd0] ;  /* 0x0000d0060e162981 */ /* 0x000f22000c1e1900 */
[----:B------:R-:W-:-:S03]  /*0b30*/  @P1 LOP3.LUT R5, R5, R24, RZ, 0x3c, !PT ;  /* 0x0000001805051212 */ /* 0x000fc600078e3cff */
[----:B------:R-:W4:Y:S01]  /*0b40*/  @P3 LDG.E R21, desc[UR6][R14.64+0xe0] ;  /* 0x0000e0060e153981 */ /* 0x000f22000c1e1900 */
[----:B------:R-:W-:-:S03]  /*0b50*/  @P1 LOP3.LUT R9, R9, R26, RZ, 0x3c, !PT ;  /* 0x0000001a09091212 */ /* 0x000fc600078e3cff */
[----:B------:R-:W4:Y:S01]  /*0b60*/  @P2 LDG.E R24, desc[UR6][R14.64+0xd8] ;  /* 0x0000d8060e182981 */ /* 0x000f22000c1e1900 */
[----:B------:R-:W-:-:S03]  /*0b70*/  @P1 LOP3.LUT R8, R8, R23, RZ, 0x3c, !PT ;  /* 0x0000001708081212 */ /* 0x000fc600078e3cff */
[----:B------:R-:W4:Y:S01]  /*0b80*/  @P3 LDG.E R26, desc[UR6][R14.64+0xdc] ;  /* 0x0000dc060e1a3981 */ /* 0x000f22000c1e1900 */
[----:B------:R-:W-:-:S03]  /*0b90*/  @P1 LOP3.LUT R7, R7, R28, RZ, 0x3c, !PT ;  /* 0x0000001c07071212 */ /* 0x000fc600078e3cff */
[----:B------:R-:W4:Y:S04]  /*0ba0*/  @P3 LDG.E R28, desc[UR6][R14.64+0xe4] ;  /* 0x0000e4060e1c3981 */ /* 0x000f28000c1e1900 */
[----:B------:R-:W4:Y:S01]  /*0bb0*/  @P3 LDG.E R23, desc[UR6][R14.64+0xe8] ;  /* 0x0000e8060e173981 */ /* 0x000f22000c1e1900 */
[----:B--2---:R-:W-:-:S03]  /*0bc0*/  @P2 LOP3.LUT R5, R5, R18, RZ, 0x3c, !PT ;  /* 0x0000001205052212 */ /* 0x004fc600078e3cff */
[----:B------:R-:W2:Y:S01]  /*0bd0*/  @P4 LDG.E R18, desc[UR6][R14.64+0xf0] ;  /* 0x0000f0060e124981 */ /* 0x000ea2000c1e1900 */
[----:B---3--:R-:W-:Y:S02]  /*0be0*/  @P2 LOP3.LUT R8, R8, R17, RZ, 0x3c, !PT ;  /* 0x0000001108082212 */ /* 0x008fe400078e3cff */
[----:B------:R-:W-:Y:S01]  /*0bf0*/  @P1 LOP3.LUT R6, R6, R25, RZ, 0x3c, !PT ;  /* 0x0000001906061212 */ /* 0x000fe200078e3cff */
[----:B------:R-:W3:Y:S03]  /*0c00*/  @P5 LDG.E R17, desc[UR6][R14.64+0x110] ;  /* 0x000110060e115981 */ /* 0x000ee6000c1e1900 */
[----:B----4-:R-:W-:Y:S02]  /*0c10*/  @P2 LOP3.LUT R6, R6, R19, RZ, 0x3c, !PT ;  /* 0x0000001306062212 */ /* 0x010fe400078e3cff */
[----:B------:R-:W4:Y:S01]  /*0c20*/  @P4 LDG.E R19, desc[UR6][R14.64+0xf4] ;  /* 0x0000f4060e134981 */ /* 0x000f22000c1e1900 */
        /* <DEDUP_REMOVED lines=12> */
[----:B--2---:R-:W-:-:S03]  /*0cf0*/  @P4 LOP3.LUT R5, R5, R18, RZ, 0x3c, !PT ;  /* 0x0000001205054212 */ /* 0x004fc600078e3cff */
[----:B------:R-:W2:Y:S01]  /*0d00*/  @P5 LDG.E R18, desc[UR6][R14.64+0x114] ;  /* 0x000114060e125981 */ /* 0x000ea2000c1e1900 */
[----:B------:R-:W-:-:S03]  /*0d10*/  @P3 LOP3.LUT R7, R7, R20, RZ, 0x3c, !PT ;  /* 0x0000001407073212 */ /* 0x000fc600078e3cff */
[----:B------:R-:W2:Y:S01]  /*0d20*/  @P6 LDG.E R20, desc[UR6][R14.64+0x118] ;  /* 0x000118060e146981 */ /* 0x000ea2000c1e1900 */
[----:B----4-:R-:W-:-:S03]  /*0d30*/  @P4 LOP3.LUT R8, R8, R19, RZ, 0x3c, !PT ;  /* 0x0000001308084212 */ /* 0x010fc600078e3cff */
[----:B------:R-:W4:Y:S01]  /*0d40*/  @P6 LDG.E R19, desc[UR6][R14.64+0x11c] ;  /* 0x00011c060e136981 */ /* 0x000f22000c1e1900 */
[----:B---3--:R-:W-:-:S03]  /*0d50*/  @P4 LOP3.LUT R9, R9, R22, RZ, 0x3c, !PT ;  /* 0x0000001609094212 */ /* 0x008fc600078e3cff */
[----:B------:R-:W3:Y:S01]  /*0d60*/  @P6 LDG.E R22, desc[UR6][R14.64+0x120] ;  /* 0x000120060e166981 */ /* 0x000ee2000c1e1900 */
[----:B------:R-:W-:-:S03]  /*0d70*/  @P4 LOP3.LUT R6, R6, R21, RZ, 0x3c, !PT ;  /* 0x0000001506064212 */ /* 0x000fc600078e3cff */
[----:B------:R-:W3:Y:S01]  /*0d80*/  @P0 LDG.E R21, desc[UR6][R14.64+0x130] ;  /* 0x000130060e150981 */ /* 0x000ee2000c1e1900 */
[----:B------:R-:W-:Y:S02]  /*0d90*/  @P4 LOP3.LUT R7, R7, R24, RZ, 0x3c, !PT ;  /* 0x0000001807074212 */ /* 0x000fe400078e3cff */
[----:B------:R-:W-:Y:S01]  /*0da0*/  @P5 LOP3.LUT R6, R6, R17, RZ, 0x3c, !PT ;  /* 0x0000001106065212 */ /* 0x000fe200078e3cff */
[----:B------:R-:W3:Y:S01]  /*0db0*/  @P6 LDG.E R24, desc[UR6][R14.64+0x128] ;  /* 0x000128060e186981 */ /* 0x000ee2000c1e1900 */
[----:B------:R-:W-:-:S03]  /*0dc0*/  @P5 LOP3.LUT R5, R5, R26, RZ, 0x3c, !PT ;  /* 0x0000001a05055212 */ /* 0x000fc600078e3cff */
[----:B------:R-:W3:Y:S01]  /*0dd0*/  @P6 LDG.E R17, desc[UR6][R14.64+0x124] ;  /* 0x000124060e116981 */ /* 0x000ee2000c1e1900 */
[----:B------:R-:W-:-:S03]  /*0de0*/  @P5 LOP3.LUT R9, R9, R28, RZ, 0x3c, !PT ;  /* 0x0000001c09095212 */ /* 0x000fc600078e3cff */
[----:B------:R-:W3:Y:S01]  /*0df0*/  @P0 LDG.E R26, desc[UR6][R14.64+0x12c] ;  /* 0x00012c060e1a0981 */ /* 0x000ee2000c1e1900 */
[----:B------:R-:W-:-:S03]  /*0e00*/  @P5 LOP3.LUT R8, R8, R23, RZ, 0x3c, !PT ;  /* 0x0000001708085212 */ /* 0x000fc600078e3cff */
[----:B------:R-:W3:Y:S04]  /*0e10*/  @P0 LDG.E R28, desc[UR6][R14.64+0x13c] ;  /* 0x00013c060e1c0981 */ /* 0x000ee8000c1e1900 */
[----:B------:R-:W3:Y:S01]  /*0e20*/  @P0 LDG.E R23, desc[UR6][R14.64+0x138] ;  /* 0x000138060e170981 */ /* 0x000ee2000c1e1900 */
[----:B--2---:R-:W-:-:S03]  /*0e30*/  @P5 LOP3.LUT R7, R7, R18, RZ, 0x3c, !PT ;  /* 0x0000001207075212 */ /* 0x004fc600078e3cff */
[----:B------:R-:W2:Y:S01]  /*0e40*/  @P0 LDG.E R18, desc[UR6][R14.64+0x134] ;  /* 0x000134060e120981 */ /* 0x000ea2000c1e1900 */
[----:B------:R-:W-:-:S04]  /*0e50*/  UIADD3 UR4, UPT, UPT, UR4, 0x10, URZ ;  /* 0x0000001004047890 */ /* 0x000fc8000fffe0ff */
[----:B------:R-:W-:Y:S01]  /*0e60*/  UISETP.NE.AND UP0, UPT, UR4, 0x20, UPT ;  /* 0x000000200400788c */ /* 0x000fe2000bf05270 */
[----:B------:R-:W-:Y:S02]  /*0e70*/  @P6 LOP3.LUT R5, R5, R20, RZ, 0x3c, !PT ;  /* 0x0000001405056212 */ /* 0x000fe400078e3cff */
[----:B----4-:R-:W-:Y:S02]  /*0e80*/  @P6 LOP3.LUT R8, R8, R19, RZ, 0x3c, !PT ;  /* 0x0000001308086212 */ /* 0x010fe400078e3cff */
[----:B---3--:R-:W-:Y:S02]  /*0e90*/  @P6 LOP3.LUT R9, R9, R22, RZ, 0x3c, !PT ;  /* 0x0000001609096212 */ /* 0x008fe400078e3cff */
[----:B------:R-:W-:Y:S02]  /*0ea0*/  @P0 LOP3.LUT R8, R8, R21, RZ, 0x3c, !PT ;  /* 0x0000001508080212 */ /* 0x000fe400078e3cff */
[----:B------:R-:W-:Y:S02]  /*0eb0*/  @P6 LOP3.LUT R7, R7, R24, RZ, 0x3c, !PT ;  /* 0x0000001807076212 */ /* 0x000fe400078e3cff */
[----:B------:R-:W-:-:S02]  /*0ec0*/  @P6 LOP3.LUT R6, R6, R17, RZ, 0x3c, !PT ;  /* 0x0000001106066212 */ /* 0x000fc400078e3cff */
[----:B------:R-:W-:Y:S02]  /*0ed0*/  @P0 LOP3.LUT R5, R5, R26, RZ, 0x3c, !PT ;  /* 0x0000001a05050212 */ /* 0x000fe400078e3cff */
[----:B------:R-:W-:Y:S02]  /*0ee0*/  @P0 LOP3.LUT R7, R7, R28, RZ, 0x3c, !PT ;  /* 0x0000001c07070212 */ /* 0x000fe400078e3cff */
[----:B------:R-:W-:Y:S02]  /*0ef0*/  @P0 LOP3.LUT R6, R6, R23, RZ, 0x3c, !PT ;  /* 0x0000001706060212 */ /* 0x000fe400078e3cff */
[----:B--2---:R-:W-:Y:S01]  /*0f00*/  @P0 LOP3.LUT R9, R9, R18, RZ, 0x3c, !PT ;  /* 0x0000001209090212 */ /* 0x004fe200078e3cff */
[----:B------:R-:W-:Y:S06]  /*0f10*/  BRA.U UP0, `(.L_x_10) ;  /* 0xfffffff500487547 */ /* 0x000fec000b83ffff */
[----:B------:R-:W-:-:S05]  /*0f20*/  VIADD R0, R0, 0x1 ;  /* 0x0000000100007836 */ /* 0x000fca0000000000 */
[----:B------:R-:W-:-:S13]  /*0f30*/  ISETP.NE.AND P0, PT, R0, 0x5, PT ;  /* 0x000000050000780c */ /* 0x000fda0003f05270 */
[----:B------:R-:W-:Y:S05]  /*0f40*/  @P0 BRA `(.L_x_11) ;  /* 0xfffffff400300947 */ /* 0x000fea000383ffff */
[----:B------:R-:W-:Y:S01]  /*0f50*/  LOP3.LUT R0, R12, 0x3, RZ, 0xc0, !PT ;  /* 0x000000030c007812 */ /* 0x000fe200078ec0ff */
[----:B------:R0:W-:Y:S03]  /*0f60*/  STL.64 [R1+0x8], R8 ;  /* 0x0000080801007387 */ /* 0x0001e60000100a00 */
[----:B------:R-:W-:Y:S01]  /*0f70*/  ISETP.NE.U32.AND P0, PT, R0, 0x1, PT ;  /* 0x000000010000780c */ /* 0x000fe20003f05070 */
[----:B------:R0:W-:Y:S03]  /*0f80*/  STL.64 [R1+0x10], R6 ;  /* 0x0000100601007387 */ /* 0x0001e60000100a00 */
[----:B------:R-:W-:Y:S01]  /*0f90*/  ISETP.NE.AND.EX P0, PT, RZ, RZ, PT, P0 ;  /* 0x000000ffff00720c */ /* 0x000fe20003f05300 */
[----:B------:R0:W-:-:S12]  /*0fa0*/  STL [R1+0x4], R5 ;  /* 0x0000040501007387 */ /* 0x0001d80000100800 */
[----:B0-----:R-:W-:Y:S05]  /*0fb0*/  @!P0 BRA `(.L_x_9) ;  /* 0x0000001800088947 */ /* 0x001fea0003800000 */
[----:B------:R-:W-:Y:S01]  /*0fc0*/  UMOV UR4, URZ ;  /* 0x000000ff00047c82 */ /* 0x000fe20008000000 */
[----:B------:R-:W-:Y:S01]  /*0fd0*/  UMOV UR5, URZ ;  /* 0x000000ff00057c82 */ /* 0x000fe20008000000 */
[----:B------:R-:W-:Y:S02]  /*0fe0*/  IMAD.MOV.U32 R0, RZ, RZ, RZ ;  /* 0x000000ffff007224 */ /* 0x000fe400078e00ff */
[----:B------:R-:W-:Y:S02]  /*0ff0*/  IMAD.MOV.U32 R6, RZ, RZ, RZ ;  /* 0x000000ffff067224 */ /* 0x000fe400078e00ff */
[----:B------:R-:W-:Y:S02]  /*1000*/  IMAD.MOV.U32 R9, RZ, RZ, RZ ;  /* 0x000000ffff097224 */ /* 0x000fe400078e00ff */
[----:B------:R-:W-:Y:S02]  /*1010*/  IMAD.MOV.U32 R5, RZ, RZ, RZ ;  /* 0x000000ffff057224 */ /* 0x000fe400078e00ff */
[----:B------:R-:W-:-:S02]  /*1020*/  IMAD.U32 R7, RZ, RZ, UR4 ;  /* 0x00000004ff077e24 */ /* 0x000fc4000f8e00ff */
[----:B------:R-:W-:-:S07]  /*1030*/  IMAD.U32 R8, RZ, RZ, UR5 ;  /* 0x00000005ff087e24 */ /* 0x000fce000f8e00ff */
.L_x_13:
[----:B------:R-:W-:-:S06]  /*1040*/  IMAD R16, R0, 0x4, R1 ;  /* 0x0000000400107824 */ /* 0x000fcc00078e0201 */
[----:B------:R-:W5:Y:S01]  /*1050*/  LDL R16, [R16+0x4] ;  /* 0x0000040010107983 */ /* 0x000f620000100800 */
[----:B------:R-:W-:-:S05]  /*1060*/  UMOV UR4, URZ ;  /* 0x000000ff00047c82 */ /* 0x000fca0008000000 */
.L_x_12:
        /* <DEDUP_REMOVED lines=178> */
[----:B------:R0:W-:Y:S03]  /*1b90*/  STL [R1+0x4], R5 ;  /* 0x0000040501007387 */ /* 0x0001e60000100800 */
[----:B------:R-:W-:Y:S01]  /*1ba0*/  ISETP.NE.U32.AND P0, PT, R0, 0x3, PT ;  /* 0x000000030000780c */ /* 0x000fe20003f05070 */
[----:B------:R0:W-:Y:S03]  /*1bb0*/  STL.64 [R1+0x8], R8 ;  /* 0x0000080801007387 */ /* 0x0001e60000100a00 */
[----:B------:R-:W-:Y:S01]  /*1bc0*/  ISETP.NE.AND.EX P0, PT, RZ, RZ, PT, P0 ;  /* 0x000000ffff00720c */ /* 0x000fe20003f05300 */
[----:B------:R0:W-:-:S12]  /*1bd0*/  STL.64 [R1+0x10], R6 ;  /* 0x0000100601007387 */ /* 0x0001d80000100a00 */
[----:B0-----:R-:W-:Y:S05]  /*1be0*/  @P0 BRA `(.L_x_9) ;  /* 0x0000000800fc0947 */ /* 0x001fea0003800000 */
        /* <DEDUP_REMOVED lines=8> */
.L_x_15:
[----:B------:R-:W-:-:S06]  /*1c70*/  IMAD R16, R0, 0x4, R1 ;  /* 0x0000000400107824 */ /* 0x000fcc00078e0201 */
[----:B------:R-:W5:Y:S01]  /*1c80*/  LDL R16, [R16+0x4] ;  /* 0x0000040010107983 */ /* 0x000f620000100800 */
[----:B------:R-:W-:-:S05]  /*1c90*/  UMOV UR4, URZ ;  /* 0x000000ff00047c82 */ /* 0x000fca0008000000 */
.L_x_14:
        /* <DEDUP_REMOVED lines=177> */
[----:B------:R0:W-:Y:S04]  /*27b0*/  STL [R1+0x4], R5 ;  /* 0x0000040501007387 */ /* 0x0001e80000100800 */
[----:B------:R0:W-:Y:S04]  /*27c0*/  STL.64 [R1+0x8], R8 ;  /* 0x0000080801007387 */ /* 0x0001e80000100a00 */
[----:B------:R0:W-:Y:S02]  /*27d0*/  STL.64 [R1+0x10], R6 ;  /* 0x0000100601007387 */ /* 0x0001e40000100a00 */
.L_x_9:
[----:B------:R-:W-:Y:S05]  /*27e0*/  BSYNC.RECONVERGENT B1 ;  /* 0x0000000000017941 */ /* 0x000fea0003800200 */
.L_x_8:
[C---:B------:R-:W-:Y:S01]  /*27f0*/  ISETP.GT.U32.AND P0, PT, R12.reuse, 0x3, PT ;  /* 0x000000030c00780c */ /* 0x040fe20003f04070 */
[----:B------:R-:W-:Y:S01]  /*2800*/  VIADD R3, R3, 0x1 ;  /* 0x0000000103037836 */ /* 0x000fe20000000000 */
[--C-:B------:R-:W-:Y:S02]  /*2810*/  SHF.R.U64 R12, R12, 0x2, R13.reuse ;  /* 0x000000020c0c7819 */ /* 0x100fe4000000120d */
[----:B------:R-:W-:Y:S02]  /*2820*/  ISETP.GT.U32.AND.EX P0, PT, R13, RZ, PT, P0 ;  /* 0x000000ff0d00720c */ /* 0x000fe40003f04100 */
[----:B------:R-:W-:-:S11]  /*2830*/  SHF.R.U32.HI R13, RZ, 0x2, R13 ;  /* 0x00000002ff0d7819 */ /* 0x000fd6000001160d */
[----:B------:R-:W-:Y:S05]  /*2840*/  @P0 BRA `(.L_x_16) ;  /* 0xffffffd800c40947 */ /* 0x000fea000383ffff */
.L_x_7:
[----:B------:R-:W-:Y:S05]  /*2850*/  BSYNC.RECONVERGENT B0 ;  /* 0x0000000000007941 */ /* 0x000fea0003800200 */
.L_x_6:
[----:B------:R-:W-:Y:S01]  /*2860*/  SHF.R.U32.HI R0, RZ, 0x2, R5 ;  /* 0x00000002ff007819 */ /* 0x000fe20000011605 */
[----:B------:R-:W-:Y:S01]  /*2870*/  IMAD.SHL.U32 R3, R7, 0x10, RZ ;  /* 0x0000001007037824 */ /* 0x000fe200078e00ff */
[----:B0-----:R-:W-:Y:S01]  /*2880*/  SHF.R.U32.HI R9, RZ, 0x2, R8 ;  /* 0x00000002ff097819 */ /* 0x001fe20000011608 */
[----:B------:R-:W-:Y:S01]  /*2890*/  UMOV UR4, 0x54442d18 ;  /* 0x54442d1800047882 */ /* 0x000fe20000000000 */
[----:B------:R-:W-:Y:S01]  /*28a0*/  LOP3.LUT R0, R0, R5, RZ, 0x3c, !PT ;  /* 0x0000000500007212 */ /* 0x000fe200078e3cff */
[----:B------:R-:W-:Y:S01]  /*28b0*/  UMOV UR5, 0x400921fb ;  /* 0x400921fb00057882 */ /* 0x000fe20000000000 */
[----:B------:R-:W-:Y:S01]  /*28c0*/  LOP3.LUT R9, R9, R8, RZ, 0x3c, !PT ;  /* 0x0000000809097212 */ /* 0x000fe200078e3cff */
[----:B------:R-:W-:Y:S02]  /*28d0*/  BSSY.RECONVERGENT B0, `(.L_x_17) ;  /* 0x000002c000007945 */ /* 0x000fe40003800200 */
[----:B------:R-:W-:-:S05]  /*28e0*/  IMAD.SHL.U32 R5, R0, 0x2, RZ ;  /* 0x0000000200057824 */ /* 0x000fca00078e00ff */
[----:B------:R-:W-:Y:S01]  /*28f0*/  LOP3.LUT R0, R0, R5, R3, 0x96, !PT ;  /* 0x0000000500007212 */ /* 0x000fe200078e9603 */
[----:B------:R-:W-:-:S03]  /*2900*/  IMAD.SHL.U32 R5, R9, 0x2, RZ ;  /* 0x0000000209057824 */ /* 0x000fc600078e00ff */
[----:B------:R-:W-:-:S05]  /*2910*/  LOP3.LUT R3, R0, R7, RZ, 0x3c, !PT ;  /* 0x0000000700037212 */ /* 0x000fca00078e3cff */
[----:B------:R-:W-:-:S05]  /*2920*/  IMAD.SHL.U32 R0, R3, 0x10, RZ ;  /* 0x0000001003007824 */ /* 0x000fca00078e00ff */
[----:B------:R-:W-:-:S04]  /*2930*/  LOP3.LUT R0, R9, R5, R0, 0x96, !PT ;  /* 0x0000000509007212 */ /* 0x000fc800078e9600 */
[----:B------:R-:W-:Y:S01]  /*2940*/  LOP3.LUT R5, R0, R3, RZ, 0x3c, !PT ;  /* 0x0000000300057212 */ /* 0x000fe200078e3cff */
[----:B------:R-:W-:Y:S01]  /*2950*/  IMAD.MOV.U32 R0, RZ, RZ, 0x2f800000 ;  /* 0x2f800000ff007424 */ /* 0x000fe200078e00ff */
[C---:B------:R-:W-:Y:S02]  /*2960*/  IADD3 R3, PT, PT, R4.reuse, 0x587c5, R3 ;  /* 0x000587c504037810 */ /* 0x040fe40007ffe003 */
[----:B------:R-:W-:Y:S02]  /*2970*/  IADD3 R5, PT, PT, R4, 0xb0f8a, R5 ;  /* 0x000b0f8a04057810 */ /* 0x000fe40007ffe005 */
[----:B------:R-:W-:Y:S02]  /*2980*/  I2FP.F32.U32 R3, R3 ;  /* 0x0000000300037245 */ /* 0x000fe40000201000 */
[----:B------:R-:W-:-:S03]  /*2990*/  I2FP.F32.U32 R5, R5 ;  /* 0x0000000500057245 */ /* 0x000fc60000201000 */
[-C--:B------:R-:W-:Y:S02]  /*29a0*/  FFMA R3, R3, R0.reuse, 1.1641532182693481445e-10 ;  /* 0x2f00000003037423 */ /* 0x080fe40000000000 */
[----:B------:R-:W-:Y:S02]  /*29b0*/  FFMA R5, R5, R0, 1.1641532182693481445e-10 ;  /* 0x2f00000005057423 */ /* 0x000fe40000000000 */
[----:B------:R-:W-:Y:S08]  /*29c0*/  F2F.F64.F32 R12, R3 ;  /* 0x00000003000c7310 */ /* 0x000ff00000201800 */
[----:B------:R-:W0:Y:S02]  /*29d0*/  F2F.F64.F32 R6, R5 ;  /* 0x0000000500067310 */ /* 0x000e240000201800 */
[----:B0-----:R-:W-:-:S08]  /*29e0*/  DMUL R6, R6, UR4 ;  /* 0x0000000406067c28 */ /* 0x001fd00008000000 */
[----:B------:R-:W-:-:S08]  /*29f0*/  DMUL R6, R6, 0.5 ;  /* 0x3fe0000006067828 */ /* 0x000fd00000000000 */
[----:B------:R-:W-:-:S14]  /*2a00*/  DSETP.NEU.AND P0, PT, R6, +INF , PT ;  /* 0x7ff000000600742a */ /* 0x000fdc0003f0d000 */
[----:B------:R-:W-:Y:S01]  /*2a10*/  @!P0 DMUL R14, RZ, +INF ;  /* 0x7ff00000ff0e8828 */ /* 0x000fe20000000000 */
[----:B------:R-:W-:Y:S01]  /*2a20*/  @!P0 IMAD.MOV.U32 R0, RZ, RZ, RZ ;  /* 0x000000ffff008224 */ /* 0x000fe200078e00ff */
[----:B------:R-:W-:Y:S09]  /*2a30*/  @!P0 BRA `(.L_x_18) ;  /* 0x0000000000548947 */ /* 0x000ff20003800000 */
[----:B------:R-:W-:Y:S01]  /*2a40*/  UMOV UR4, 0x6dc9c883 ;  /* 0x6dc9c88300047882 */ /* 0x000fe20000000000 */
[----:B------:R-:W-:Y:S01]  /*2a50*/  UMOV UR5, 0x3fe45f30 ;  /* 0x3fe45f3000057882 */ /* 0x000fe20000000000 */
[C---:B------:R-:W-:Y:S02]  /*2a60*/  DSETP.GE.AND P0, PT, R6.reuse, 2.14748364800000000000e+09, PT ;  /* 0x41e000000600742a */ /* 0x040fe40003f06000 */
[----:B------:R-:W-:Y:S01]  /*2a70*/  DMUL R4, R6, UR4 ;  /* 0x0000000406047c28 */ /* 0x000fe20008000000 */
[----:B------:R-:W-:Y:S01]  /*2a80*/  UMOV UR4, 0x54442d18 ;  /* 0x54442d1800047882 */ /* 0x000fe20000000000 */
[----:B------:R-:W-:-:S04]  /*2a90*/  UMOV UR5, 0x3ff921fb ;  /* 0x3ff921fb00057882 */ /* 0x000fc80000000000 */
[----:B------:R-:W0:Y:S08]  /*2aa0*/  F2I.F64 R0, R4 ;  /* 0x0000000400007311 */ /* 0x000e300000301100 */
[----:B0-----:R-:W0:Y:S02]  /*2ab0*/  I2F.F64 R14, R0 ;  /* 0x00000000000e7312 */ /* 0x001e240000201c00 */
[----:B0-----:R-:W-:Y:S01]  /*2ac0*/  DFMA R8, R14, -UR4, R6 ;  /* 0x800000040e087c2b */ /* 0x001fe20008000006 */
[----:B------:R-:W-:Y:S01]  /*2ad0*/  UMOV UR4, 0x33145c00 ;  /* 0x33145c0000047882 */ /* 0x000fe20000000000 */
[----:B------:R-:W-:-:S06]  /*2ae0*/  UMOV UR5, 0x3c91a626 ;  /* 0x3c91a62600057882 */ /* 0x000fcc0000000000 */
[----:B------:R-:W-:Y:S01]  /*2af0*/  DFMA R8, R14, -UR4, R8 ;  /* 0x800000040e087c2b */ /* 0x000fe20008000008 */
[----:B------:R-:W-:Y:S01]  /*2b00*/  UMOV UR4, 0x252049c0 ;  /* 0x252049c000047882 */ /* 0x000fe20000000000 */
[----:B------:R-:W-:-:S06]  /*2b10*/  UMOV UR5, 0x397b839a ;  /* 0x397b839a00057882 */ /* 0x000fcc0000000000 */
[----:B------:R-:W-:Y:S01]  /*2b20*/  DFMA R14, R14, -UR4, R8 ;  /* 0x800000040e0e7c2b */ /* 0x000fe20008000008 */
[----:B------:R-:W-:Y:S10]  /*2b30*/  @!P0 BRA `(.L_x_18) ;  /* 0x0000000000148947 */ /* 0x000ff40003800000 */
[----:B------:R-:W-:-:S07]  /*2b40*/  MOV R0, 0x2b60 ;  /* 0x00002b6000007802 */ /* 0x000fce0000000f00 */
[----:B------:R-:W-:Y:S05]  /*2b50*/  CALL.REL.NOINC `($_Z24parallelNeedleSimulationdPill$__internal_trig_reduction_slowpathd) ;  /* 0x0000000000d07944 */ /* 0x000fea0003c00000 */
[----:B------:R-:W-:Y:S02]  /*2b60*/  IMAD.MOV.U32 R0, RZ, RZ, R8 ;  /* 0x000000ffff007224 */ /* 0x000fe400078e0008 */
[----:B------:R-:W-:Y:S02]  /*2b70*/  IMAD.MOV.U32 R14, RZ, RZ, R10 ;  /* 0x000000ffff0e7224 */ /* 0x000fe400078e000a */
[----:B------:R-:W-:-:S07]  /*2b80*/  IMAD.MOV.U32 R15, RZ, RZ, R11 ;  /* 0x000000ffff0f7224 */ /* 0x000fce00078e000b */
.L_x_18:
[----:B------:R-:W-:Y:S05]  /*2b90*/  BSYNC.RECONVERGENT B0 ;  /* 0x0000000000007941 */ /* 0x000fea0003800200 */
.L_x_17:
[----:B------:R-:W0:Y:S01]  /*2ba0*/  LDCU.64 UR4, c[0x4][0x48] ;  /* 0x01000900ff0477ac */ /* 0x000e220008000a00 */
[----:B------:R-:W-:-:S05]  /*2bb0*/  IMAD.SHL.U32 R3, R0, 0x40, RZ ;  /* 0x0000004000037824 */ /* 0x000fca00078e00ff */
[----:B------:R-:W-:-:S04]  /*2bc0*/  LOP3.LUT R3, R3, 0x40, RZ, 0xc0, !PT ;  /* 0x0000004003037812 */ /* 0x000fc800078ec0ff */
[----:B0-----:R-:W-:-:S05]  /*2bd0*/  IADD3 R22, P0, PT, R3, UR4, RZ ;  /* 0x0000000403167c10 */ /* 0x001fca000ff1e0ff */
[----:B------:R-:W-:-:S05]  /*2be0*/  IMAD.X R23, RZ, RZ, UR5, P0 ;  /* 0x00000005ff177e24 */ /* 0x000fca00080e06ff */
[----:B------:R-:W2:Y:S04]  /*2bf0*/  LDG.E.128.CONSTANT R4, desc[UR6][R22.64] ;  /* 0x0000000616047981 */ /* 0x000ea8000c1e9d00 */
[----:B------:R-:W3:Y:S04]  /*2c00*/  LDG.E.128.CONSTANT R8, desc[UR6][R22.64+0x10] ;  /* 0x0000100616087981 */ /* 0x000ee8000c1e9d00 */
[----:B------:R-:W4:Y:S01]  /*2c10*/  LDG.E.128.CONSTANT R16, desc[UR6][R22.64+0x20] ;  /* 0x0000200616107981 */ /* 0x000f22000c1e9d00 */
[----:B------:R-:W-:Y:S01]  /*2c20*/  LOP3.LUT R3, R0, 0x1, RZ, 0xc0, !PT ;  /* 0x0000000100037812 */ /* 0x000fe200078ec0ff */
[----:B------:R-:W-:Y:S01]  /*2c30*/  IMAD.MOV.U32 R24, RZ, RZ, 0x20fd8164 ;  /* 0x20fd8164ff187424 */ /* 0x000fe200078e00ff */
[----:B------:R-:W-:-:S02]  /*2c40*/  DMUL R20, R14, R14 ;  /* 0x0000000e0e147228 */ /* 0x000fc40000000000 */
[----:B------:R-:W-:Y:S01]  /*2c50*/  ISETP.NE.U32.AND P0, PT, R3, 0x1, PT ;  /* 0x000000010300780c */ /* 0x000fe20003f05070 */
[----:B------:R-:W-:-:S03]  /*2c60*/  IMAD.MOV.U32 R3, RZ, RZ, 0x3da8ff83 ;  /* 0x3da8ff83ff037424 */ /* 0x000fc600078e00ff */
[----:B------:R-:W-:Y:S02]  /*2c70*/  FSEL R24, R24, -8.06006814911005101289e+34, !P0 ;  /* 0xf9785eba18187808 */ /* 0x000fe40004000000 */
[----:B------:R-:W-:-:S06]  /*2c80*/  FSEL R25, -R3, 0.11223486810922622681, !P0 ;  /* 0x3de5db6503197808 */ /* 0x000fcc0004000100 */
[----:B--2---:R-:W-:-:S08]  /*2c90*/  DFMA R4, R20, R24, R4 ;  /* 0x000000181404722b */ /* 0x004fd00000000004 */
[----:B------:R-:W-:-:S08]  /*2ca0*/  DFMA R4, R20, R4, R6 ;  /* 0x000000041404722b */ /* 0x000fd00000000006 */
[----:B---3--:R-:W-:-:S08]  /*2cb0*/  DFMA R4, R20, R4, R8 ;  /* 0x000000041404722b */ /* 0x008fd00000000008 */
[C---:B------:R-:W-:Y:S01]  /*2cc0*/  DFMA R4, R20.reuse, R4, R10 ;  /* 0x000000041404722b */ /* 0x040fe2000000000a */
[----:B------:R-:W0:Y:S07]  /*2cd0*/  LDC.64 R10, c[0x0][0x380] ;  /* 0x0000e000ff0a7b82 */ /* 0x000e2e0000000a00 */
[----:B----4-:R-:W-:-:S08]  /*2ce0*/  DFMA R4, R20, R4, R16 ;  /* 0x000000041404722b */ /* 0x010fd00000000010 */
[----:B------:R-:W-:-:S08]  /*2cf0*/  DFMA R4, R20, R4, R18 ;  /* 0x000000041404722b */ /* 0x000fd00000000012 */
[----:B------:R-:W-:Y:S02]  /*2d00*/  DFMA R14, R4, R14, R14 ;  /* 0x0000000e040e722b */ /* 0x000fe4000000000e */
[----:B------:R-:W-:Y:S02]  /*2d10*/  DFMA R4, R20, R4, 1 ;  /* 0x3ff000001404742b */ /* 0x000fe40000000004 */
[----:B0-----:R-:W-:Y:S02]  /*2d20*/  DMUL R6, R10, 0.5 ;  /* 0x3fe000000a067828 */ /* 0x001fe40000000000 */
[----:B------:R-:W-:-:S06]  /*2d30*/  DMUL R12, R12, R10 ;  /* 0x0000000a0c0c7228 */ /* 0x000fcc0000000000 */
[----:B------:R-:W-:Y:S02]  /*2d40*/  FSEL R8, R4, R14, !P0 ;  /* 0x0000000e04087208 */ /* 0x000fe40004000000 */
[----:B------:R-:W-:Y:S02]  /*2d50*/  FSEL R9, R5, R15, !P0 ;  /* 0x0000000f05097208 */ /* 0x000fe40004000000 */
[----:B------:R-:W-:-:S04]  /*2d60*/  LOP3.LUT P0, RZ, R0, 0x2, RZ, 0xc0, !PT ;  /* 0x0000000200ff7812 */ /* 0x000fc8000780c0ff */
[----:B------:R-:W-:-:S10]  /*2d70*/  DADD R4, RZ, -R8 ;  /* 0x00000000ff047229 */ /* 0x000fd40000000808 */
[----:B------:R-:W-:Y:S02]  /*2d80*/  FSEL R4, R8, R4, !P0 ;  /* 0x0000000408047208 */ /* 0x000fe40004000000 */
[----:B------:R-:W-:Y:S01]  /*2d90*/  FSEL R5, R9, R5, !P0 ;  /* 0x0000000509057208 */ /* 0x000fe20004000000 */
[----:B------:R-:W-:-:S05]  /*2da0*/  DADD R8, R10, R10 ;  /* 0x000000000a087229 */ /* 0x000fca000000000a */
[----:B------:R-:W-:-:S08]  /*2db0*/  DMUL R6, R6, R4 ;  /* 0x0000000406067228 */ /* 0x000fd00000000000 */
[----:B------:R-:W-:-:S08]  /*2dc0*/  DADD R4, R12, R6 ;  /* 0x000000000c047229 */ /* 0x000fd00000000006 */
[----:B------:R-:W-:-:S06]  /*2dd0*/  DSETP.GT.AND P0, PT, R4, R8, PT ;  /* 0x000000080400722a */ /* 0x000fcc0003f04000 */
[----:B------:R-:W-:-:S14]  /*2de0*/  DSETP.GEU.AND P0, PT, R12, R6, !P0 ;  /* 0x000000060c00722a */ /* 0x000fdc000470e000 */
[----:B------:R-:W0:Y:S01]  /*2df0*/  @!P0 LDC.64 R4, c[0x0][0x388] ;  /* 0x0000e200ff048b82 */ /* 0x000e220000000a00 */
[----:B------:R-:W-:Y:S01]  /*2e00*/  @!P0 IMAD.MOV.U32 R3, RZ, RZ, 0x1 ;  /* 0x00000001ff038424 */ /* 0x000fe200078e00ff */
[----:B0-----:R-:W-:-:S04]  /*2e10*/  @!P0 LEA R4, P1, R2, R4, 0x2 ;  /* 0x0000000402048211 */ /* 0x001fc800078210ff */
[----:B------:R-:W-:-:S05]  /*2e20*/  @!P0 LEA.HI.X R5, R2, R5, RZ, 0x2, P1 ;  /* 0x0000000502058211 */ /* 0x000fca00008f14ff */
[----:B------:R0:W-:Y:S01]  /*2e30*/  @!P0 STG.E desc[UR6][R4.64], R3 ;  /* 0x0000000304008986 */ /* 0x0001e2000c101906 */
[----:B------:R-:W-:Y:S05]  /*2e40*/  @!P0 EXIT ;  /* 0x000000000000894d */ /* 0x000fea0003800000 */
[----:B------:R-:W0:Y:S02]  /*2e50*/  LDCU.64 UR4, c[0x0][0x388] ;  /* 0x00007100ff0477ac */ /* 0x000e240008000a00 */
[----:B0-----:R-:W-:-:S04]  /*2e60*/  LEA R4, P0, R2, UR4, 0x2 ;  /* 0x0000000402047c11 */ /* 0x001fc8000f8010ff */
[----:B------:R-:W-:-:S05]  /*2e70*/  LEA.HI.X R5, R2, UR5, RZ, 0x2, P0 ;  /* 0x0000000502057c11 */ /* 0x000fca00080f14ff */
[----:B------:R-:W-:Y:S01]  /*2e80*/  STG.E desc[UR6][R4.64], RZ ;  /* 0x000000ff04007986 */ /* 0x000fe2000c101906 */
[----:B------:R-:W-:Y:S05]  /*2e90*/  EXIT ;  /* 0x000000000000794d */ /* 0x000fea0003800000 */
        .type           $_Z24parallelNeedleSimulationdPill$__internal_trig_reduction_slowpathd,@function
        .size           $_Z24parallelNeedleSimulationdPill$__internal_trig_reduction_slowpathd,(.L_x_27 - $_Z24parallelNeedleSimulationdPill$__internal_trig_reduction_slowpathd)
$_Z24parallelNeedleSimulationdPill$__internal_trig_reduction_slowpathd:
[--C-:B------:R-:W-:Y:S01]  /*2ea0*/  SHF.R.U32.HI R3, RZ, 0x14, R7.reuse ;  /* 0x00000014ff037819 */ /* 0x100fe20000011607 */
[----:B------:R-:W-:Y:S02]  /*2eb0*/  IMAD.MOV.U32 R10, RZ, RZ, R6 ;  /* 0x000000ffff0a7224 */ /* 0x000fe400078e0006 */
[----:B------:R-:W-:Y:S01]  /*2ec0*/  IMAD.MOV.U32 R11, RZ, RZ, R7 ;  /* 0x000000ffff0b7224 */ /* 0x000fe200078e0007 */
[----:B------:R-:W-:Y:S01]  /*2ed0*/  LOP3.LUT R5, R3, 0x7ff, RZ, 0xc0, !PT ;  /* 0x000007ff03057812 */ /* 0x000fe200078ec0ff */
[----:B------:R-:W-:-:S03]  /*2ee0*/  IMAD.MOV.U32 R8, RZ, RZ, RZ ;  /* 0x000000ffff087224 */ /* 0x000fc600078e00ff */
[----:B------:R-:W-:-:S13]  /*2ef0*/  ISETP.NE.AND P0, PT, R5, 0x7ff, PT ;  /* 0x000007ff0500780c */ /* 0x000fda0003f05270 */
[----:B------:R-:W-:Y:S05]  /*2f00*/  @!P0 BRA `(.L_x_19) ;  /* 0x00000008004c8947 */ /* 0x000fea0003800000 */
[----:B------:R-:W-:Y:S01]  /*2f10*/  VIADD R5, R5, 0xfffffc00 ;  /* 0xfffffc0005057836 */ /* 0x000fe20000000000 */
[----:B------:R-:W-:Y:S01]  /*2f20*/  BSSY.RECONVERGENT B1, `(.L_x_20) ;  /* 0x0000030000017945 */ /* 0x000fe20003800200 */
[----:B------:R-:W-:Y:S01]  /*2f30*/  VIADD R6, R1, 0x30 ;  /* 0x0000003001067836 */ /* 0x000fe20000000000 */
[----:B------:R-:W-:Y:S02]  /*2f40*/  CS2R R16, SRZ ;  /* 0x0000000000107805 */ /* 0x000fe4000001ff00 */
[----:B------:R-:W-:Y:S02]  /*2f50*/  SHF.R.U32.HI R4, RZ, 0x6, R5 ;  /* 0x00000006ff047819 */ /* 0x000fe40000011605 */
[----:B------:R-:W-:Y:S02]  /*2f60*/  ISETP.GE.U32.AND P0, PT, R5, 0x80, PT ;  /* 0x000000800500780c */ /* 0x000fe40003f06070 */
[C---:B------:R-:W-:Y:S02]  /*2f70*/  IADD3 R5, PT, PT, -R4.reuse, 0x13, RZ ;  /* 0x0000001304057810 */ /* 0x040fe40007ffe1ff */
[----:B------:R-:W-:-:S02]  /*2f80*/  IADD3 R21, PT, PT, -R4, 0xf, RZ ;  /* 0x0000000f04157810 */ /* 0x000fc40007ffe1ff */
[----:B------:R-:W-:-:S04]  /*2f90*/  SEL R5, R5, 0x12, P0 ;  /* 0x0000001205057807 */ /* 0x000fc80000000000 */
[----:B------:R-:W-:-:S13]  /*2fa0*/  ISETP.GE.AND P0, PT, R21, R5, PT ;  /* 0x000000051500720c */ /* 0x000fda0003f06270 */
[----:B------:R-:W-:Y:S05]  /*2fb0*/  @P0 BRA `(.L_x_21) ;  /* 0x0000000000980947 */ /* 0x000fea0003800000 */
[----:B------:R-:W0:Y:S01]  /*2fc0*/  LDC.64 R14, c[0x0][0x358] ;  /* 0x0000d600ff0e7b82 */ /* 0x000e220000000a00 */
[C---:B------:R-:W-:Y:S01]  /*2fd0*/  SHF.L.U64.HI R8, R10.reuse, 0xb, R11 ;  /* 0x0000000b0a087819 */ /* 0x040fe2000001020b */
[----:B------:R-:W-:Y:S01]  /*2fe0*/  BSSY.RECONVERGENT B2, `(.L_x_22) ;  /* 0x0000022000027945 */ /* 0x000fe20003800200 */
[----:B------:R-:W-:Y:S01]  /*2ff0*/  IMAD.SHL.U32 R9, R10, 0x800, RZ ;  /* 0x000008000a097824 */ /* 0x000fe200078e00ff */
[----:B------:R-:W-:Y:S01]  /*3000*/  IADD3 R10, PT, PT, RZ, -R4, -R5 ;  /* 0x80000004ff0a7210 */ /* 0x000fe20007ffe805 */
[----:B------:R-:W-:Y:S01]  /*3010*/  IMAD.MOV.U32 R11, RZ, RZ, RZ ;  /* 0x000000ffff0b7224 */ /* 0x000fe200078e00ff */
[----:B------:R-:W-:Y:S02]  /*3020*/  CS2R R16, SRZ ;  /* 0x0000000000107805 */ /* 0x000fe4000001ff00 */
[----:B------:R-:W-:-:S07]  /*3030*/  LOP3.LUT R8, R8, 0x80000000, RZ, 0xfc, !PT ;  /* 0x8000000008087812 */ /* 0x000fce00078efcff */
.L_x_23:
[----:B------:R-:W1:Y:S01]  /*3040*/  LDC.64 R18, c[0x4][0x40] ;  /* 0x01001000ff127b82 */ /* 0x000e620000000a00 */
[----:B0-----:R-:W-:Y:S02]  /*3050*/  R2UR UR4, R14 ;  /* 0x000000000e0472ca */ /* 0x001fe400000e0000 */
[----:B------:R-:W-:Y:S01]  /*3060*/  R2UR UR5, R15 ;  /* 0x000000000f0572ca */ /* 0x000fe200000e0000 */
[----:B-1----:R-:W-:-:S12]  /*3070*/  IMAD.WIDE R18, R21, 0x8, R18 ;  /* 0x0000000815127825 */ /* 0x002fd800078e0212 */
[----:B------:R-:W2:Y:S01]  /*3080*/  LDG.E.64.CONSTANT R18, desc[UR4][R18.64] ;  /* 0x0000000412127981 */ /* 0x000ea2000c1e9b00 */
[----:B------:R-:W-:Y:S02]  /*3090*/  VIADD R10, R10, 0x1 ;  /* 0x000000010a0a7836 */ /* 0x000fe40000000000 */
[----:B------:R-:W-:Y:S02]  /*30a0*/  VIADD R21, R21, 0x1 ;  /* 0x0000000115157836 */ /* 0x000fe40000000000 */
[----:B--2---:R-:W-:-:S04]  /*30b0*/  IMAD.WIDE.U32 R16, P2, R18, R9, R16 ;  /* 0x0000000912107225 */ /* 0x004fc80007840010 */
[----:B------:R-:W-:Y:S02]  /*30c0*/  IMAD R23, R18, R8, RZ ;  /* 0x0000000812177224 */ /* 0x000fe400078e02ff */
[CC--:B------:R-:W-:Y:S02]  /*30d0*/  IMAD R20, R19.reuse, R9.reuse, RZ ;  /* 0x0000000913147224 */ /* 0x0c0fe400078e02ff */
[----:B------:R-:W-:Y:S01]  /*30e0*/  IMAD.HI.U32 R25, R19, R9, RZ ;  /* 0x0000000913197227 */ /* 0x000fe200078e00ff */
[----:B------:R-:W-:-:S03]  /*30f0*/  IADD3 R17, P0, PT, R23, R17, RZ ;  /* 0x0000001117117210 */ /* 0x000fc60007f1e0ff */
[----:B------:R-:W-:Y:S01]  /*3100*/  IMAD R23, R11, 0x8, R6 ;  /* 0x000000080b177824 */ /* 0x000fe200078e0206 */
[----:B------:R-:W-:Y:S01]  /*3110*/  IADD3 R17, P1, PT, R20, R17, RZ ;  /* 0x0000001114117210 */ /* 0x000fe20007f3e0ff */
[----:B------:R-:W-:-:S04]  /*3120*/  IMAD.HI.U32 R20, R18, R8, RZ ;  /* 0x0000000812147227 */ /* 0x000fc800078e00ff */
[----:B------:R-:W-:Y:S01]  /*3130*/  IMAD.X R18, RZ, RZ, R20, P2 ;  /* 0x000000ffff127224 */ /* 0x000fe200010e0614 */
[----:B------:R0:W-:Y:S01]  /*3140*/  STL.64 [R23], R16 ;  /* 0x0000001017007387 */ /* 0x0001e20000100a00 */
[----:B------:R-:W-:-:S03]  /*3150*/  IMAD.HI.U32 R20, R19, R8, RZ ;  /* 0x0000000813147227 */ /* 0x000fc600078e00ff */
[----:B------:R-:W-:Y:S01]  /*3160*/  IADD3.X R18, P0, PT, R25, R18, RZ, P0, !PT ;  /* 0x0000001219127210 */ /* 0x000fe2000071e4ff */
[----:B------:R-:W-:Y:S02]  /*3170*/  IMAD R19, R19, R8, RZ ;  /* 0x0000000813137224 */ /* 0x000fe400078e02ff */
[----:B------:R-:W-:-:S03]  /*3180*/  VIADD R11, R11, 0x1 ;  /* 0x000000010b0b7836 */ /* 0x000fc60000000000 */
[----:B------:R-:W-:Y:S01]  /*3190*/  IADD3.X R19, P1, PT, R19, R18, RZ, P1, !PT ;  /* 0x0000001213137210 */ /* 0x000fe20000f3e4ff */
[----:B------:R-:W-:Y:S01]  /*31a0*/  IMAD.X R18, RZ, RZ, R20, P0 ;  /* 0x000000ffff127224 */ /* 0x000fe200000e0614 */
[----:B------:R-:W-:-:S03]  /*31b0*/  ISETP.NE.AND P0, PT, R10, -0xf, PT ;  /* 0xfffffff10a00780c */ /* 0x000fc60003f05270 */
[----:B------:R-:W-:Y:S02]  /*31c0*/  IMAD.X R18, RZ, RZ, R18, P1 ;  /* 0x000000ffff127224 */ /* 0x000fe400008e0612 */
[----:B0-----:R-:W-:Y:S02]  /*31d0*/  IMAD.MOV.U32 R16, RZ, RZ, R19 ;  /* 0x000000ffff107224 */ /* 0x001fe400078e0013 */
[----:B------:R-:W-:-:S06]  /*31e0*/  IMAD.MOV.U32 R17, RZ, RZ, R18 ;  /* 0x000000ffff117224 */ /* 0x000fcc00078e0012 */
[----:B------:R-:W-:Y:S05]  /*31f0*/  @P0 BRA `(.L_x_23) ;  /* 0xfffffffc00900947 */ /* 0x000fea000383ffff */
[----:B------:R-:W-:Y:S05]  /*3200*/  BSYNC.RECONVERGENT B2 ;  /* 0x0000000000027941 */ /* 0x000fea0003800200 */
.L_x_22:
[----:B------:R-:W-:-:S07]  /*3210*/  IMAD.MOV.U32 R21, RZ, RZ, R5 ;  /* 0x000000ffff157224 */ /* 0x000fce00078e0005 */
.L_x_21:
[----:B------:R-:W-:Y:S05]  /*3220*/  BSYNC.RECONVERGENT B1 ;  /* 0x0000000000017941 */ /* 0x000fea0003800200 */
.L_x_20:
[----:B------:R-:W-:Y:S01]  /*3230*/  LOP3.LUT P0, R19, R3, 0x3f, RZ, 0xc0, !PT ;  /* 0x0000003f03137812 */ /* 0x000fe2000780c0ff */
[----:B------:R-:W-:-:S04]  /*3240*/  IMAD.IADD R21, R4, 0x1, R21 ;  /* 0x0000000104157824 */ /* 0x000fc800078e0215 */
[----:B------:R-:W-:-:S05]  /*3250*/  IMAD.U32 R21, R21, 0x8, R6 ;  /* 0x0000000815157824 */ /* 0x000fca00078e0006 */
[----:B------:R0:W-:Y:S04]  /*3260*/  STL.64 [R21+-0x78], R16 ;  /* 0xffff881015007387 */ /* 0x0001e80000100a00 */
[----:B------:R-:W2:Y:S04]  /*3270*/  @P0 LDL.64 R10, [R1+0x38] ;  /* 0x00003800010a0983 */ /* 0x000ea80000100a00 */
[----:B------:R-:W3:Y:S04]  /*3280*/  LDL.64 R4, [R1+0x40] ;  /* 0x0000400001047983 */ /* 0x000ee80000100a00 */
[----:B------:R-:W0:Y:S01]  /*3290*/  LDL.64 R8, [R1+0x48] ;  /* 0x0000480001087983 */ /* 0x000e220000100a00 */
[----:B------:R-:W-:Y:S01]  /*32a0*/  @P0 LOP3.LUT R3, R19, 0x3f, RZ, 0x3c, !PT ;  /* 0x0000003f13030812 */ /* 0x000fe200078e3cff */
[----:B------:R-:W-:Y:S01]  /*32b0*/  BSSY.RECONVERGENT B1, `(.L_x_24) ;  /* 0x0000034000017945 */ /* 0x000fe20003800200 */
[----:B--2---:R-:W-:-:S02]  /*32c0*/  @P0 SHF.R.U64 R6, R10, 0x1, R11 ;  /* 0x000000010a060819 */ /* 0x004fc4000000120b */
[----:B------:R-:W-:Y:S02]  /*32d0*/  @P0 SHF.R.U32.HI R10, RZ, 0x1, R11 ;  /* 0x00000001ff0a0819 */ /* 0x000fe4000001160b */
[----:B---3--:R-:W-:Y:S02]  /*32e0*/  @P0 SHF.L.U32 R11, R4, R19, RZ ;  /* 0x00000013040b0219 */ /* 0x008fe400000006ff */
[----:B------:R-:W-:Y:S02]  /*32f0*/  @P0 SHF.R.U64 R6, R6, R3, R10 ;  /* 0x0000000306060219 */ /* 0x000fe4000000120a */
[--C-:B------:R-:W-:Y:S02]  /*3300*/  @P0 SHF.R.U32.HI R18, RZ, 0x1, R5.reuse ;  /* 0x00000001ff120819 */ /* 0x100fe40000011605 */
[C-C-:B------:R-:W-:Y:S02]  /*3310*/  @P0 SHF.R.U64 R14, R4.reuse, 0x1, R5.reuse ;  /* 0x00000001040e0819 */ /* 0x140fe40000001205 */
[----:B------:R-:W-:-:S02]  /*3320*/  @P0 SHF.L.U64.HI R15, R4, R19, R5 ;  /* 0x00000013040f0219 */ /* 0x000fc40000010205 */
[----:B------:R-:W-:Y:S02]  /*3330*/  @P0 SHF.R.U32.HI R10, RZ, R3, R10 ;  /* 0x00000003ff0a0219 */ /* 0x000fe4000001160a */
[----:B------:R-:W-:Y:S02]  /*3340*/  @P0 LOP3.LUT R4, R11, R6, RZ, 0xfc, !PT ;  /* 0x000000060b040212 */ /* 0x000fe400078efcff */
[----:B0-----:R-:W-:Y:S02]  /*3350*/  @P0 SHF.L.U32 R16, R8, R19, RZ ;  /* 0x0000001308100219 */ /* 0x001fe400000006ff */
[----:B------:R-:W-:Y:S01]  /*3360*/  @P0 SHF.R.U64 R17, R14, R3, R18 ;  /* 0x000000030e110219 */ /* 0x000fe20000001212 */
[----:B------:R-:W-:Y:S01]  /*3370*/  IMAD.SHL.U32 R11, R4, 0x4, RZ ;  /* 0x00000004040b7824 */ /* 0x000fe200078e00ff */
[----:B------:R-:W-:Y:S02]  /*3380*/  @P0 LOP3.LUT R5, R15, R10, RZ, 0xfc, !PT ;  /* 0x0000000a0f050212 */ /* 0x000fe400078efcff */
[----:B------:R-:W-:-:S02]  /*3390*/  @P0 SHF.L.U64.HI R6, R8, R19, R9 ;  /* 0x0000001308060219 */ /* 0x000fc40000010209 */
[----:B------:R-:W-:Y:S02]  /*33a0*/  @P0 SHF.R.U32.HI R3, RZ, R3, R18 ;  /* 0x00000003ff030219 */ /* 0x000fe40000011612 */
[----:B------:R-:W-:Y:S02]  /*33b0*/  @P0 LOP3.LUT R8, R16, R17, RZ, 0xfc, !PT ;  /* 0x0000001110080212 */ /* 0x000fe400078efcff */
[----:B------:R-:W-:Y:S02]  /*33c0*/  SHF.L.U64.HI R15, R4, 0x2, R5 ;  /* 0x00000002040f7819 */ /* 0x000fe40000010205 */
[----:B------:R-:W-:Y:S02]  /*33d0*/  @P0 LOP3.LUT R9, R6, R3, RZ, 0xfc, !PT ;  /* 0x0000000306090212 */ /* 0x000fe400078efcff */
[----:B------:R-:W-:Y:S02]  /*33e0*/  SHF.L.W.U32.HI R5, R5, 0x2, R8 ;  /* 0x0000000205057819 */ /* 0x000fe40000010e08 */
[----:B------:R-:W-:-:S02]  /*33f0*/  IADD3 RZ, P0, PT, RZ, -R11, RZ ;  /* 0x8000000bffff7210 */ /* 0x000fc40007f1e0ff */
[----:B------:R-:W-:Y:S02]  /*3400*/  LOP3.LUT R3, RZ, R15, RZ, 0x33, !PT ;  /* 0x0000000fff037212 */ /* 0x000fe400078e33ff */
[----:B------:R-:W-:Y:S02]  /*3410*/  SHF.L.W.U32.HI R8, R8, 0x2, R9 ;  /* 0x0000000208087819 */ /* 0x000fe40000010e09 */
[----:B------:R-:W-:Y:S02]  /*3420*/  LOP3.LUT R4, RZ, R5, RZ, 0x33, !PT ;  /* 0x00000005ff047212 */ /* 0x000fe400078e33ff */
[----:B------:R-:W-:Y:S02]  /*3430*/  IADD3.X R6, P0, PT, RZ, R3, RZ, P0, !PT ;  /* 0x00000003ff067210 */ /* 0x000fe4000071e4ff */
[----:B------:R-:W-:Y:S02]  /*3440*/  LOP3.LUT R3, RZ, R8, RZ, 0x33, !PT ;  /* 0x00000008ff037212 */ /* 0x000fe400078e33ff */
[----:B------:R-:W-:-:S02]  /*3450*/  IADD3.X R10, P1, PT, RZ, R4, RZ, P0, !PT ;  /* 0x00000004ff0a7210 */ /* 0x000fc4000073e4ff */
[----:B------:R-:W-:-:S03]  /*3460*/  ISETP.GT.U32.AND P2, PT, R5, -0x1, PT ;  /* 0xffffffff0500780c */ /* 0x000fc60003f44070 */
[----:B------:R-:W-:Y:S01]  /*3470*/  IMAD.X R3, RZ, RZ, R3, P1 ;  /* 0x000000ffff037224 */ /* 0x000fe200008e0603 */
[----:B------:R-:W-:-:S04]  /*3480*/  ISETP.GT.AND.EX P0, PT, R8, -0x1, PT, P2 ;  /* 0xffffffff0800780c */ /* 0x000fc80003f04320 */
[----:B------:R-:W-:Y:S02]  /*3490*/  SEL R4, R8, R3, P0 ;  /* 0x0000000308047207 */ /* 0x000fe40000000000 */
[----:B------:R-:W-:Y:S02]  /*34a0*/  SEL R19, R5, R10, P0 ;  /* 0x0000000a05137207 */ /* 0x000fe40000000000 */
[----:B------:R-:W-:Y:S02]  /*34b0*/  ISETP.NE.U32.AND P1, PT, R4, RZ, PT ;  /* 0x000000ff0400720c */ /* 0x000fe40003f25070 */
[----:B------:R-:W-:Y:S02]  /*34c0*/  SEL R6, R15, R6, P0 ;  /* 0x000000060f067207 */ /* 0x000fe40000000000 */
[----:B------:R-:W-:Y:S01]  /*34d0*/  SEL R5, R19, R4, !P1 ;  /* 0x0000000413057207 */ /* 0x000fe20004800000 */
[----:B------:R-:W-:-:S05]  /*34e0*/  @!P0 IMAD.MOV R11, RZ, RZ, -R11 ;  /* 0x000000ffff0b8224 */ /* 0x000fca00078e0a0b */
[----:B------:R-:W0:Y:S02]  /*34f0*/  FLO.U32 R5, R5 ;  /* 0x0000000500057300 */ /* 0x000e2400000e0000 */
[C---:B0-----:R-:W-:Y:S02]  /*3500*/  IADD3 R10, PT, PT, -R5.reuse, 0x1f, RZ ;  /* 0x0000001f050a7810 */ /* 0x041fe40007ffe1ff */
[----:B------:R-:W-:-:S03]  /*3510*/  IADD3 R3, PT, PT, -R5, 0x3f, RZ ;  /* 0x0000003f05037810 */ /* 0x000fc60007ffe1ff */
[----:B------:R-:W-:-:S05]  /*3520*/  @P1 IMAD.MOV R3, RZ, RZ, R10 ;  /* 0x000000ffff031224 */ /* 0x000fca00078e020a */
[----:B------:R-:W-:-:S13]  /*3530*/  ISETP.NE.AND P1, PT, R3, RZ, PT ;  /* 0x000000ff0300720c */ /* 0x000fda0003f25270 */
[----:B------:R-:W-:Y:S05]  /*3540*/  @!P1 BRA `(.L_x_25) ;  /* 0x0000000000289947 */ /* 0x000fea0003800000 */
[--C-:B------:R-:W-:Y:S02]  /*3550*/  SHF.R.U64 R11, R11, 0x1, R6.reuse ;  /* 0x000000010b0b7819 */ /* 0x100fe40000001206 */
[C---:B------:R-:W-:Y:S02]  /*3560*/  LOP3.LUT R5, R3.reuse, 0x3f, RZ, 0xc0, !PT ;  /* 0x0000003f03057812 */ /* 0x040fe400078ec0ff */
[----:B------:R-:W-:Y:S02]  /*3570*/  SHF.R.U32.HI R15, RZ, 0x1, R6 ;  /* 0x00000001ff0f7819 */ /* 0x000fe40000011606 */
[----:B------:R-:W-:Y:S02]  /*3580*/  LOP3.LUT R6, R3, 0x3f, RZ, 0xc, !PT ;  /* 0x0000003f03067812 */ /* 0x000fe400078e0cff */
[CC--:B------:R-:W-:Y:S02]  /*3590*/  SHF.L.U64.HI R17, R19.reuse, R5.reuse, R4 ;  /* 0x0000000513117219 */ /* 0x0c0fe40000010204 */
[----:B------:R-:W-:-:S02]  /*35a0*/  SHF.L.U32 R5, R19, R5, RZ ;  /* 0x0000000513057219 */ /* 0x000fc400000006ff */
[-CC-:B------:R-:W-:Y:S02]  /*35b0*/  SHF.R.U64 R4, R11, R6.reuse, R15.reuse ;  /* 0x000000060b047219 */ /* 0x180fe4000000120f */
[----:B------:R-:W-:Y:S02]  /*35c0*/  SHF.R.U32.HI R6, RZ, R6, R15 ;  /* 0x00000006ff067219 */ /* 0x000fe4000001160f */
[----:B------:R-:W-:Y:S02]  /*35d0*/  LOP3.LUT R19, R5, R4, RZ, 0xfc, !PT ;  /* 0x0000000405137212 */ /* 0x000fe400078efcff */
[----:B------:R-:W-:-:S07]  /*35e0*/  LOP3.LUT R4, R17, R6, RZ, 0xfc, !PT ;  /* 0x0000000611047212 */ /* 0x000fce00078efcff */
.L_x_25:
[----:B------:R-:W-:Y:S05]  /*35f0*/  BSYNC.RECONVERGENT B1 ;  /* 0x0000000000017941 */ /* 0x000fea0003800200 */
.L_x_24:
[----:B------:R-:W-:Y:S01]  /*3600*/  IMAD.WIDE.U32 R14, R19, 0x2168c235, RZ ;  /* 0x2168c235130e7825 */ /* 0x000fe200078e00ff */
[----:B------:R-:W-:-:S03]  /*3610*/  SHF.R.U32.HI R9, RZ, 0x1e, R9 ;  /* 0x0000001eff097819 */ /* 0x000fc60000011609 */
[----:B------:R-:W-:Y:S01]  /*3620*/  IMAD.MOV.U32 R10, RZ, RZ, R15 ;  /* 0x000000ffff0a7224 */ /* 0x000fe200078e000f */
[----:B------:R-:W-:Y:S01]  /*3630*/  IADD3 RZ, P1, PT, R14, R14, RZ ;  /* 0x0000000e0eff7210 */ /* 0x000fe20007f3e0ff */
[----:B------:R-:W-:Y:S01]  /*3640*/  IMAD.MOV.U32 R11, RZ, RZ, RZ ;  /* 0x000000ffff0b7224 */ /* 0x000fe200078e00ff */
[----:B------:R-:W-:Y:S01]  /*3650*/  LEA.HI R8, R8, R9, RZ, 0x1 ;  /* 0x0000000908087211 */ /* 0x000fe200078f08ff */
[----:B------:R-:W-:-:S04]  /*3660*/  IMAD.HI.U32 R5, R4, -0x36f0255e, RZ ;  /* 0xc90fdaa204057827 */ /* 0x000fc800078e00ff */
[----:B------:R-:W-:-:S04]  /*3670*/  IMAD.WIDE.U32 R10, R19, -0x36f0255e, R10 ;  /* 0xc90fdaa2130a7825 */ /* 0x000fc800078e000a */
[C---:B------:R-:W-:Y:S02]  /*3680*/  IMAD R15, R4.reuse, -0x36f0255e, RZ ;  /* 0xc90fdaa2040f7824 */ /* 0x040fe400078e02ff */
[----:B------:R-:W-:-:S04]  /*3690*/  IMAD.WIDE.U32 R10, P2, R4, 0x2168c235, R10 ;  /* 0x2168c235040a7825 */ /* 0x000fc8000784000a */
[----:B------:R-:W-:Y:S01]  /*36a0*/  IMAD.X R4, RZ, RZ, R5, P2 ;  /* 0x000000ffff047224 */ /* 0x000fe200010e0605 */
[----:B------:R-:W-:Y:S02]  /*36b0*/  IADD3 R5, P2, PT, R15, R11, RZ ;  /* 0x0000000b0f057210 */ /* 0x000fe40007f5e0ff */
[----:B------:R-:W-:Y:S02]  /*36c0*/  IADD3.X RZ, P1, PT, R10, R10, RZ, P1, !PT ;  /* 0x0000000a0aff7210 */ /* 0x000fe40000f3e4ff */
[C---:B------:R-:W-:Y:S01]  /*36d0*/  ISETP.GT.U32.AND P3, PT, R5.reuse, RZ, PT ;  /* 0x000000ff0500720c */ /* 0x040fe20003f64070 */
[----:B------:R-:W-:Y:S01]  /*36e0*/  IMAD.X R4, RZ, RZ, R4, P2 ;  /* 0x000000ffff047224 */ /* 0x000fe200010e0604 */
[----:B------:R-:W-:-:S04]  /*36f0*/  IADD3.X R6, P2, PT, R5, R5, RZ, P1, !PT ;  /* 0x0000000505067210 */ /* 0x000fc80000f5e4ff */
[C---:B------:R-:W-:Y:S01]  /*3700*/  ISETP.GT.AND.EX P1, PT, R4.reuse, RZ, PT, P3 ;  /* 0x000000ff0400720c */ /* 0x040fe20003f24330 */
[----:B------:R-:W-:-:S03]  /*3710*/  IMAD.X R11, R4, 0x1, R4, P2 ;  /* 0x00000001040b7824 */ /* 0x000fc600010e0604 */
[----:B------:R-:W-:Y:S02]  /*3720*/  SEL R6, R6, R5, P1 ;  /* 0x0000000506067207 */ /* 0x000fe40000800000 */
[----:B------:R-:W-:Y:S02]  /*3730*/  SEL R5, R11, R4, P1 ;  /* 0x000000040b057207 */ /* 0x000fe40000800000 */
[----:B------:R-:W-:Y:S02]  /*3740*/  IADD3 R10, P2, PT, R6, 0x1, RZ ;  /* 0x00000001060a7810 */ /* 0x000fe40007f5e0ff */
[----:B------:R-:W-:Y:S02]  /*3750*/  SEL R4, RZ, 0xffffffff, !P1 ;  /* 0xffffffffff047807 */ /* 0x000fe40004800000 */
[----:B------:R-:W-:Y:S01]  /*3760*/  LOP3.LUT P1, R7, R7, 0x80000000, RZ, 0xc0, !PT ;  /* 0x8000000007077812 */ /* 0x000fe2000782c0ff */
[----:B------:R-:W-:Y:S02]  /*3770*/  IMAD.X R5, RZ, RZ, R5, P2 ;  /* 0x000000ffff057224 */ /* 0x000fe400010e0605 */
[----:B------:R-:W-:Y:S01]  /*3780*/  IMAD.IADD R4, R4, 0x1, -R3 ;  /* 0x0000000104047824 */ /* 0x000fe200078e0a03 */
[----:B------:R-:W-:-:S02]  /*3790*/  @!P0 LOP3.LUT R7, R7, 0x80000000, RZ, 0x3c, !PT ;  /* 0x8000000007078812 */ /* 0x000fc400078e3cff */
[----:B------:R-:W-:Y:S01]  /*37a0*/  SHF.R.U64 R10, R10, 0xa, R5 ;  /* 0x0000000a0a0a7819 */ /* 0x000fe20000001205 */
[----:B------:R-:W-:-:S03]  /*37b0*/  IMAD.SHL.U32 R4, R4, 0x100000, RZ ;  /* 0x0010000004047824 */ /* 0x000fc600078e00ff */
[----:B------:R-:W-:-:S03]  /*37c0*/  IADD3 R10, P2, PT, R10, 0x1, RZ ;  /* 0x000000010a0a7810 */ /* 0x000fc60007f5e0ff */
[----:B------:R-:W-:Y:S01]  /*37d0*/  @P1 IMAD.MOV R8, RZ, RZ, -R8 ;  /* 0x000000ffff081224 */ /* 0x000fe200078e0a08 */
[----:B------:R-:W-:-:S04]  /*37e0*/  LEA.HI.X R5, R5, RZ, RZ, 0x16, P2 ;  /* 0x000000ff05057211 */ /* 0x000fc800010fb4ff */
[--C-:B------:R-:W-:Y:S02]  /*37f0*/  SHF.R.U64 R10, R10, 0x1, R5.reuse ;  /* 0x000000010a0a7819 */ /* 0x100fe40000001205 */
[----:B------:R-:W-:Y:S02]  /*3800*/  SHF.R.U32.HI R3, RZ, 0x1, R5 ;  /* 0x00000001ff037819 */ /* 0x000fe40000011605 */
[----:B------:R-:W-:-:S04]  /*3810*/  IADD3 R10, P2, P3, RZ, RZ, R10 ;  /* 0x000000ffff0a7210 */ /* 0x000fc80007b5e00a */
[----:B------:R-:W-:-:S04]  /*3820*/  IADD3.X R4, PT, PT, R4, 0x3fe00000, R3, P2, P3 ;  /* 0x3fe0000004047810 */ /* 0x000fc800017e6403 */
[----:B------:R-:W-:-:S07]  /*3830*/  LOP3.LUT R11, R4, R7, RZ, 0xfc, !PT ;  /* 0x00000007040b7212 */ /* 0x000fce00078efcff */
.L_x_19:
[----:B------:R-:W-:Y:S02]  /*3840*/  IMAD.MOV.U32 R4, RZ, RZ, R0 ;  /* 0x000000ffff047224 */ /* 0x000fe400078e0000 */
[----:B------:R-:W-:-:S04]  /*3850*/  IMAD.MOV.U32 R5, RZ, RZ, 0x0 ;  /* 0x00000000ff057424 */ /* 0x000fc800078e00ff */
[----:B------:R-:W-:Y:S05]  /*3860*/  RET.REL.NODEC R4 `(_Z24parallelNeedleSimulationdPill) ;  /* 0xffffffc404e47950 */ /* 0x000fea0003c3ffff */
.L_x_26:
        /* <DEDUP_REMOVED lines=9> */
.L_x_27:


//--------------------- .nv.global.init           --------------------------
	.section	.nv.global.init,"aw",@progbits
	.align	16
.nv.global.init:
	.type		__cudart_sin_cos_coeffs,@object
	.size		__cudart_sin_cos_coeffs,(__cudart_i2opi_d - __cudart_sin_cos_coeffs)
__cudart_sin_cos_coeffs:
        /*0000*/ 	.byte	0x46, 0xd2, 0xb0, 0x2c, 0xf1, 0xe5, 0x5a, 0xbe, 0x92, 0xe3, 0xac, 0x69, 0xe3, 0x1d, 0xc7, 0x3e
        /*0010*/ 	.byte	0xa1, 0x62, 0xdb, 0x19, 0xa0, 0x01, 0x2a, 0xbf, 0x18, 0x08, 0x11, 0x11, 0x11, 0x11, 0x81, 0x3f
        /*0020*/ 	.byte	0x54, 0x55, 0x55, 0x55, 0x55, 0x55, 0xc5, 0xbf, 0x00, 0x00, 0x00, 0x00, 0x00, 0x00, 0x00, 0x00
        /*0030*/ 	.byte	0x00, 0x00, 0x00, 0x00, 0x00, 0x00, 0x00, 0x00, 0x64, 0x81, 0xfd, 0x20, 0x83, 0xff, 0xa8, 0xbd
        /*0040*/ 	.byte	0x28, 0x85, 0xef, 0xc1, 0xa7, 0xee, 0x21, 0x3e, 0xd9, 0xe6, 0x06, 0x8e, 0x4f, 0x7e, 0x92, 0xbe
        /*0050*/ 	.byte	0xe9, 0xbc, 0xdd, 0x19, 0xa0, 0x01, 0xfa, 0x3e, 0x47, 0x5d, 0xc1, 0x16, 0x6c, 0xc1, 0x56, 0xbf
        /*0060*/ 	.byte	0x51, 0x55, 0x55, 0x55, 0x55, 0x55, 0xa5, 0x3f, 0x00, 0x00, 0x00, 0x00, 0x00, 0x00, 0xe0, 0xbf
        /*0070*/ 	.byte	0x00, 0x00, 0x00, 0x00, 0x00, 0x00, 0xf0, 0x3f, 0x00, 0x00, 0x00, 0x00, 0x00, 0x00, 0x00, 0x00
	.type		__cudart_i2opi_d,@object
	.size		__cudart_i2opi_d,(mrg32k3aM1SubSeq - __cudart_i2opi_d)
__cudart_i2opi_d:
        /* <DEDUP_REMOVED lines=9> */
	.type		mrg32k3aM1SubSeq,@object
	.size		mrg32k3aM1SubSeq,(mrg32k3aM2SubSeq - mrg32k3aM1SubSeq)
mrg32k3aM1SubSeq:
        /* <DEDUP_REMOVED lines=126> */
	.type		mrg32k3aM2SubSeq,@object
	.size		mrg32k3aM2SubSeq,(mrg32k3aM1 - mrg32k3aM2SubSeq)
mrg32k3aM2SubSeq:
        /* <DEDUP_REMOVED lines=126> */
	.type		mrg32k3aM1,@object
	.size		mrg32k3aM1,(mrg32k3aM1Seq - mrg32k3aM1)
mrg32k3aM1:
        /* <DEDUP_REMOVED lines=144> */
	.type		mrg32k3aM1Seq,@object
	.size		mrg32k3aM1Seq,(mrg32k3aM2 - mrg32k3aM1Seq)
mrg32k3aM1Seq:
        /* <DEDUP_REMOVED lines=144> */
	.type		mrg32k3aM2,@object
	.size		mrg32k3aM2,(mrg32k3aM2Seq - mrg32k3aM2)
mrg32k3aM2:
        /* <DEDUP_REMOVED lines=144> */
	.type		mrg32k3aM2Seq,@object
	.size		mrg32k3aM2Seq,(precalc_xorwow_matrix - mrg32k3aM2Seq)
mrg32k3aM2Seq:
        /* <DEDUP_REMOVED lines=144> */
	.type		precalc_xorwow_matrix,@object
	.size		precalc_xorwow_matrix,(precalc_xorwow_offset_matrix - precalc_xorwow_matrix)
precalc_xorwow_matrix:
        /* <DEDUP_REMOVED lines=6400> */
	.type		precalc_xorwow_offset_matrix,@object
	.size		precalc_xorwow_offset_matrix,(.L_1 - precalc_xorwow_offset_matrix)
precalc_xorwow_offset_matrix:
        /* <DEDUP_REMOVED lines=6400> */
.L_1:


//--------------------- .nv.shared.reserved.0     --------------------------
	.section	.nv.shared.reserved.0,"aw",@nobits
	.weak		__nv_reservedSMEM_offset_0_alias
	.size		__nv_reservedSMEM_offset_0_alias, 0, 64
	.other		__nv_reservedSMEM_offset_0_alias,@"STO_CUDA_RESERVED_SHARED STV_DEFAULT"
__nv_reservedSMEM_offset_0_alias:
	.zero		0
	.zero		64


//--------------------- .nv.constant0._Z9serialSumPiPll --------------------------
	.section	.nv.constant0._Z9serialSumPiPll,"a",@progbits
	.sectionflags	@""
	.align	4
.nv.constant0._Z9serialSumPiPll:
	.zero		920


//--------------------- .nv.constant0._Z24parallelNeedleSimulationdPill --------------------------
	.section	.nv.constant0._Z24parallelNeedleSimulationdPill,"a",@progbits
	.sectionflags	@""
	.align	4
.nv.constant0._Z24parallelNeedleSimulationdPill:
	.zero		928


//--------------------- SYMBOLS --------------------------

	.type		.nv.reservedSmem.offset0,@object
	.size		.nv.reservedSmem.offset0,0x4
